//
// Generated by NVIDIA NVVM Compiler
//
// Compiler Build ID: CL-36424714
// Cuda compilation tools, release 13.0, V13.0.88
// Based on NVVM 20.0.0
//

.version 9.0
.target sm_100
.address_size 64

	// .globl	_Z12randomNumberPfi
.global .align 4 .b8 precalc_xorwow_matrix[102400];
.global .align 4 .b8 precalc_xorwow_offset_matrix[102400];
.global .align 4 .b8 mrg32k3aM1[2304];
.global .align 4 .b8 mrg32k3aM2[2304];
.global .align 4 .b8 mrg32k3aM1SubSeq[2016];
.global .align 4 .b8 mrg32k3aM2SubSeq[2016];
.global .align 4 .b8 mrg32k3aM1Seq[2304];
.global .align 4 .b8 mrg32k3aM2Seq[2304];
.const .align 8 .b8 __cr_lgamma_table[72];

.visible .entry _Z12randomNumberPfi(
	.param .u64 .ptr .align 1 _Z12randomNumberPfi_param_0,
	.param .u32 _Z12randomNumberPfi_param_1
)
{
	.local .align 8 .b8 	__local_depot0[48];
	.reg .b64 	%SP;
	.reg .b64 	%SPL;
	.reg .pred 	%p<64>;
	.reg .b32 	%r<1199>;
	.reg .b32 	%f<3>;
	.reg .b64 	%rd<30>;

	mov.u64 	%SPL, __local_depot0;
	ld.param.u64 	%rd10, [_Z12randomNumberPfi_param_0];
	ld.param.u32 	%r541, [_Z12randomNumberPfi_param_1];
	mov.u32 	%r542, %tid.x;
	mov.u32 	%r543, %ctaid.x;
	mov.u32 	%r544, %ntid.x;
	mad.lo.s32 	%r1, %r543, %r544, %r542;
	setp.ge.s32 	%p1, %r1, %r541;
	@%p1 bra 	$L__BB0_117;
	add.u64 	%rd1, %SPL, 0;
	// begin inline asm
	mov.u64 	%rd11, %clock64;
	// end inline asm
	cvt.s64.s32 	%rd2, %r1;
	mul.wide.s32 	%rd13, %r1, 1234;
	add.s64 	%rd14, %rd11, %rd13;
	cvt.u32.u64 	%r545, %rd14;
	xor.b32  	%r546, %r545, -1429050551;
	mul.lo.s32 	%r547, %r546, 1099087573;
	{ .reg .b32 tmp; mov.b64 {tmp, %r548}, %rd14; }
	xor.b32  	%r549, %r548, -136515619;
	mul.lo.s32 	%r550, %r549, -1703105765;
	add.s32 	%r551, %r547, %r550;
	add.s32 	%r2, %r551, 6615241;
	add.s32 	%r935, %r547, 123456789;
	st.local.v2.u32 	[%rd1], {%r2, %r935};
	xor.b32  	%r552, %r547, 362436069;
	add.s32 	%r553, %r550, 521288629;
	st.local.v2.u32 	[%rd1+8], {%r552, %r553};
	xor.b32  	%r554, %r550, 88675123;
	add.s32 	%r931, %r547, 5783321;
	st.local.v2.u32 	[%rd1+16], {%r554, %r931};
	setp.eq.s32 	%p2, %r1, 0;
	@%p2 bra 	$L__BB0_116;
	mov.b32 	%r918, 0;
	mov.u64 	%rd29, %rd2;
$L__BB0_3:
	mov.u64 	%rd3, %rd29;
	and.b64  	%rd4, %rd3, 3;
	setp.eq.s64 	%p3, %rd4, 0;
	@%p3 bra 	$L__BB0_115;
	mul.wide.u32 	%rd15, %r918, 3200;
	mov.u64 	%rd16, precalc_xorwow_matrix;
	add.s64 	%rd5, %rd16, %rd15;
	mov.b32 	%r931, 0;
	mov.u32 	%r932, %r931;
	mov.u32 	%r933, %r931;
	mov.u32 	%r934, %r931;
	mov.u32 	%r935, %r931;
	mov.u32 	%r924, %r931;
$L__BB0_5:
	mul.wide.u32 	%rd17, %r924, 4;
	add.s64 	%rd18, %rd1, %rd17;
	ld.local.u32 	%r14, [%rd18+4];
	shl.b32 	%r15, %r924, 5;
	mov.b32 	%r930, 0;
$L__BB0_6:
	.pragma "nounroll";
	shr.u32 	%r558, %r14, %r930;
	and.b32  	%r559, %r558, 1;
	setp.eq.b32 	%p4, %r559, 1;
	not.pred 	%p5, %p4;
	add.s32 	%r560, %r15, %r930;
	mul.lo.s32 	%r561, %r560, 5;
	mul.wide.u32 	%rd19, %r561, 4;
	add.s64 	%rd6, %rd5, %rd19;
	@%p5 bra 	$L__BB0_8;
	ld.global.u32 	%r562, [%rd6];
	xor.b32  	%r935, %r935, %r562;
	ld.global.u32 	%r563, [%rd6+4];
	xor.b32  	%r934, %r934, %r563;
	ld.global.u32 	%r564, [%rd6+8];
	xor.b32  	%r933, %r933, %r564;
	ld.global.u32 	%r565, [%rd6+12];
	xor.b32  	%r932, %r932, %r565;
	ld.global.u32 	%r566, [%rd6+16];
	xor.b32  	%r931, %r931, %r566;
$L__BB0_8:
	and.b32  	%r568, %r558, 2;
	setp.eq.s32 	%p6, %r568, 0;
	@%p6 bra 	$L__BB0_10;
	ld.global.u32 	%r569, [%rd6+20];
	xor.b32  	%r935, %r935, %r569;
	ld.global.u32 	%r570, [%rd6+24];
	xor.b32  	%r934, %r934, %r570;
	ld.global.u32 	%r571, [%rd6+28];
	xor.b32  	%r933, %r933, %r571;
	ld.global.u32 	%r572, [%rd6+32];
	xor.b32  	%r932, %r932, %r572;
	ld.global.u32 	%r573, [%rd6+36];
	xor.b32  	%r931, %r931, %r573;
$L__BB0_10:
	and.b32  	%r575, %r558, 4;
	setp.eq.s32 	%p7, %r575, 0;
	@%p7 bra 	$L__BB0_12;
	ld.global.u32 	%r576, [%rd6+40];
	xor.b32  	%r935, %r935, %r576;
	ld.global.u32 	%r577, [%rd6+44];
	xor.b32  	%r934, %r934, %r577;
	ld.global.u32 	%r578, [%rd6+48];
	xor.b32  	%r933, %r933, %r578;
	ld.global.u32 	%r579, [%rd6+52];
	xor.b32  	%r932, %r932, %r579;
	ld.global.u32 	%r580, [%rd6+56];
	xor.b32  	%r931, %r931, %r580;
$L__BB0_12:
	and.b32  	%r582, %r558, 8;
	setp.eq.s32 	%p8, %r582, 0;
	@%p8 bra 	$L__BB0_14;
	ld.global.u32 	%r583, [%rd6+60];
	xor.b32  	%r935, %r935, %r583;
	ld.global.u32 	%r584, [%rd6+64];
	xor.b32  	%r934, %r934, %r584;
	ld.global.u32 	%r585, [%rd6+68];
	xor.b32  	%r933, %r933, %r585;
	ld.global.u32 	%r586, [%rd6+72];
	xor.b32  	%r932, %r932, %r586;
	ld.global.u32 	%r587, [%rd6+76];
	xor.b32  	%r931, %r931, %r587;
$L__BB0_14:
	and.b32  	%r589, %r558, 16;
	setp.eq.s32 	%p9, %r589, 0;
	@%p9 bra 	$L__BB0_16;
	ld.global.u32 	%r590, [%rd6+80];
	xor.b32  	%r935, %r935, %r590;
	ld.global.u32 	%r591, [%rd6+84];
	xor.b32  	%r934, %r934, %r591;
	ld.global.u32 	%r592, [%rd6+88];
	xor.b32  	%r933, %r933, %r592;
	ld.global.u32 	%r593, [%rd6+92];
	xor.b32  	%r932, %r932, %r593;
	ld.global.u32 	%r594, [%rd6+96];
	xor.b32  	%r931, %r931, %r594;
$L__BB0_16:
	and.b32  	%r596, %r558, 32;
	setp.eq.s32 	%p10, %r596, 0;
	@%p10 bra 	$L__BB0_18;
	ld.global.u32 	%r597, [%rd6+100];
	xor.b32  	%r935, %r935, %r597;
	ld.global.u32 	%r598, [%rd6+104];
	xor.b32  	%r934, %r934, %r598;
	ld.global.u32 	%r599, [%rd6+108];
	xor.b32  	%r933, %r933, %r599;
	ld.global.u32 	%r600, [%rd6+112];
	xor.b32  	%r932, %r932, %r600;
	ld.global.u32 	%r601, [%rd6+116];
	xor.b32  	%r931, %r931, %r601;
$L__BB0_18:
	and.b32  	%r603, %r558, 64;
	setp.eq.s32 	%p11, %r603, 0;
	@%p11 bra 	$L__BB0_20;
	ld.global.u32 	%r604, [%rd6+120];
	xor.b32  	%r935, %r935, %r604;
	ld.global.u32 	%r605, [%rd6+124];
	xor.b32  	%r934, %r934, %r605;
	ld.global.u32 	%r606, [%rd6+128];
	xor.b32  	%r933, %r933, %r606;
	ld.global.u32 	%r607, [%rd6+132];
	xor.b32  	%r932, %r932, %r607;
	ld.global.u32 	%r608, [%rd6+136];
	xor.b32  	%r931, %r931, %r608;
$L__BB0_20:
	and.b32  	%r610, %r558, 128;
	setp.eq.s32 	%p12, %r610, 0;
	@%p12 bra 	$L__BB0_22;
	ld.global.u32 	%r611, [%rd6+140];
	xor.b32  	%r935, %r935, %r611;
	ld.global.u32 	%r612, [%rd6+144];
	xor.b32  	%r934, %r934, %r612;
	ld.global.u32 	%r613, [%rd6+148];
	xor.b32  	%r933, %r933, %r613;
	ld.global.u32 	%r614, [%rd6+152];
	xor.b32  	%r932, %r932, %r614;
	ld.global.u32 	%r615, [%rd6+156];
	xor.b32  	%r931, %r931, %r615;
$L__BB0_22:
	and.b32  	%r617, %r558, 256;
	setp.eq.s32 	%p13, %r617, 0;
	@%p13 bra 	$L__BB0_24;
	ld.global.u32 	%r618, [%rd6+160];
	xor.b32  	%r935, %r935, %r618;
	ld.global.u32 	%r619, [%rd6+164];
	xor.b32  	%r934, %r934, %r619;
	ld.global.u32 	%r620, [%rd6+168];
	xor.b32  	%r933, %r933, %r620;
	ld.global.u32 	%r621, [%rd6+172];
	xor.b32  	%r932, %r932, %r621;
	ld.global.u32 	%r622, [%rd6+176];
	xor.b32  	%r931, %r931, %r622;
$L__BB0_24:
	and.b32  	%r624, %r558, 512;
	setp.eq.s32 	%p14, %r624, 0;
	@%p14 bra 	$L__BB0_26;
	ld.global.u32 	%r625, [%rd6+180];
	xor.b32  	%r935, %r935, %r625;
	ld.global.u32 	%r626, [%rd6+184];
	xor.b32  	%r934, %r934, %r626;
	ld.global.u32 	%r627, [%rd6+188];
	xor.b32  	%r933, %r933, %r627;
	ld.global.u32 	%r628, [%rd6+192];
	xor.b32  	%r932, %r932, %r628;
	ld.global.u32 	%r629, [%rd6+196];
	xor.b32  	%r931, %r931, %r629;
$L__BB0_26:
	and.b32  	%r631, %r558, 1024;
	setp.eq.s32 	%p15, %r631, 0;
	@%p15 bra 	$L__BB0_28;
	ld.global.u32 	%r632, [%rd6+200];
	xor.b32  	%r935, %r935, %r632;
	ld.global.u32 	%r633, [%rd6+204];
	xor.b32  	%r934, %r934, %r633;
	ld.global.u32 	%r634, [%rd6+208];
	xor.b32  	%r933, %r933, %r634;
	ld.global.u32 	%r635, [%rd6+212];
	xor.b32  	%r932, %r932, %r635;
	ld.global.u32 	%r636, [%rd6+216];
	xor.b32  	%r931, %r931, %r636;
$L__BB0_28:
	and.b32  	%r638, %r558, 2048;
	setp.eq.s32 	%p16, %r638, 0;
	@%p16 bra 	$L__BB0_30;
	ld.global.u32 	%r639, [%rd6+220];
	xor.b32  	%r935, %r935, %r639;
	ld.global.u32 	%r640, [%rd6+224];
	xor.b32  	%r934, %r934, %r640;
	ld.global.u32 	%r641, [%rd6+228];
	xor.b32  	%r933, %r933, %r641;
	ld.global.u32 	%r642, [%rd6+232];
	xor.b32  	%r932, %r932, %r642;
	ld.global.u32 	%r643, [%rd6+236];
	xor.b32  	%r931, %r931, %r643;
$L__BB0_30:
	and.b32  	%r645, %r558, 4096;
	setp.eq.s32 	%p17, %r645, 0;
	@%p17 bra 	$L__BB0_32;
	ld.global.u32 	%r646, [%rd6+240];
	xor.b32  	%r935, %r935, %r646;
	ld.global.u32 	%r647, [%rd6+244];
	xor.b32  	%r934, %r934, %r647;
	ld.global.u32 	%r648, [%rd6+248];
	xor.b32  	%r933, %r933, %r648;
	ld.global.u32 	%r649, [%rd6+252];
	xor.b32  	%r932, %r932, %r649;
	ld.global.u32 	%r650, [%rd6+256];
	xor.b32  	%r931, %r931, %r650;
$L__BB0_32:
	and.b32  	%r652, %r558, 8192;
	setp.eq.s32 	%p18, %r652, 0;
	@%p18 bra 	$L__BB0_34;
	ld.global.u32 	%r653, [%rd6+260];
	xor.b32  	%r935, %r935, %r653;
	ld.global.u32 	%r654, [%rd6+264];
	xor.b32  	%r934, %r934, %r654;
	ld.global.u32 	%r655, [%rd6+268];
	xor.b32  	%r933, %r933, %r655;
	ld.global.u32 	%r656, [%rd6+272];
	xor.b32  	%r932, %r932, %r656;
	ld.global.u32 	%r657, [%rd6+276];
	xor.b32  	%r931, %r931, %r657;
$L__BB0_34:
	and.b32  	%r659, %r558, 16384;
	setp.eq.s32 	%p19, %r659, 0;
	@%p19 bra 	$L__BB0_36;
	ld.global.u32 	%r660, [%rd6+280];
	xor.b32  	%r935, %r935, %r660;
	ld.global.u32 	%r661, [%rd6+284];
	xor.b32  	%r934, %r934, %r661;
	ld.global.u32 	%r662, [%rd6+288];
	xor.b32  	%r933, %r933, %r662;
	ld.global.u32 	%r663, [%rd6+292];
	xor.b32  	%r932, %r932, %r663;
	ld.global.u32 	%r664, [%rd6+296];
	xor.b32  	%r931, %r931, %r664;
$L__BB0_36:
	and.b32  	%r666, %r558, 32768;
	setp.eq.s32 	%p20, %r666, 0;
	@%p20 bra 	$L__BB0_38;
	ld.global.u32 	%r667, [%rd6+300];
	xor.b32  	%r935, %r935, %r667;
	ld.global.u32 	%r668, [%rd6+304];
	xor.b32  	%r934, %r934, %r668;
	ld.global.u32 	%r669, [%rd6+308];
	xor.b32  	%r933, %r933, %r669;
	ld.global.u32 	%r670, [%rd6+312];
	xor.b32  	%r932, %r932, %r670;
	ld.global.u32 	%r671, [%rd6+316];
	xor.b32  	%r931, %r931, %r671;
$L__BB0_38:
	add.s32 	%r930, %r930, 16;
	setp.ne.s32 	%p21, %r930, 32;
	@%p21 bra 	$L__BB0_6;
	mad.lo.s32 	%r672, %r924, -31, %r15;
	add.s32 	%r924, %r672, 1;
	setp.ne.s32 	%p22, %r924, 5;
	@%p22 bra 	$L__BB0_5;
	st.local.u32 	[%rd1+4], %r935;
	st.local.v2.u32 	[%rd1+8], {%r934, %r933};
	st.local.v2.u32 	[%rd1+16], {%r932, %r931};
	setp.eq.s64 	%p23, %rd4, 1;
	@%p23 bra 	$L__BB0_115;
	mov.b32 	%r931, 0;
	mov.u32 	%r1024, %r931;
	mov.u32 	%r1025, %r931;
	mov.u32 	%r1026, %r931;
	mov.u32 	%r935, %r931;
	mov.u32 	%r1016, %r931;
$L__BB0_42:
	mul.wide.u32 	%rd20, %r1016, 4;
	add.s64 	%rd21, %rd1, %rd20;
	ld.local.u32 	%r190, [%rd21+4];
	shl.b32 	%r191, %r1016, 5;
	mov.b32 	%r1022, 0;
$L__BB0_43:
	.pragma "nounroll";
	shr.u32 	%r675, %r190, %r1022;
	and.b32  	%r676, %r675, 1;
	setp.eq.b32 	%p24, %r676, 1;
	not.pred 	%p25, %p24;
	add.s32 	%r677, %r191, %r1022;
	mul.lo.s32 	%r678, %r677, 5;
	mul.wide.u32 	%rd22, %r678, 4;
	add.s64 	%rd7, %rd5, %rd22;
	@%p25 bra 	$L__BB0_45;
	ld.global.u32 	%r679, [%rd7];
	xor.b32  	%r935, %r935, %r679;
	ld.global.u32 	%r680, [%rd7+4];
	xor.b32  	%r1026, %r1026, %r680;
	ld.global.u32 	%r681, [%rd7+8];
	xor.b32  	%r1025, %r1025, %r681;
	ld.global.u32 	%r682, [%rd7+12];
	xor.b32  	%r1024, %r1024, %r682;
	ld.global.u32 	%r683, [%rd7+16];
	xor.b32  	%r931, %r931, %r683;
$L__BB0_45:
	and.b32  	%r685, %r675, 2;
	setp.eq.s32 	%p26, %r685, 0;
	@%p26 bra 	$L__BB0_47;
	ld.global.u32 	%r686, [%rd7+20];
	xor.b32  	%r935, %r935, %r686;
	ld.global.u32 	%r687, [%rd7+24];
	xor.b32  	%r1026, %r1026, %r687;
	ld.global.u32 	%r688, [%rd7+28];
	xor.b32  	%r1025, %r1025, %r688;
	ld.global.u32 	%r689, [%rd7+32];
	xor.b32  	%r1024, %r1024, %r689;
	ld.global.u32 	%r690, [%rd7+36];
	xor.b32  	%r931, %r931, %r690;
$L__BB0_47:
	and.b32  	%r692, %r675, 4;
	setp.eq.s32 	%p27, %r692, 0;
	@%p27 bra 	$L__BB0_49;
	ld.global.u32 	%r693, [%rd7+40];
	xor.b32  	%r935, %r935, %r693;
	ld.global.u32 	%r694, [%rd7+44];
	xor.b32  	%r1026, %r1026, %r694;
	ld.global.u32 	%r695, [%rd7+48];
	xor.b32  	%r1025, %r1025, %r695;
	ld.global.u32 	%r696, [%rd7+52];
	xor.b32  	%r1024, %r1024, %r696;
	ld.global.u32 	%r697, [%rd7+56];
	xor.b32  	%r931, %r931, %r697;
$L__BB0_49:
	and.b32  	%r699, %r675, 8;
	setp.eq.s32 	%p28, %r699, 0;
	@%p28 bra 	$L__BB0_51;
	ld.global.u32 	%r700, [%rd7+60];
	xor.b32  	%r935, %r935, %r700;
	ld.global.u32 	%r701, [%rd7+64];
	xor.b32  	%r1026, %r1026, %r701;
	ld.global.u32 	%r702, [%rd7+68];
	xor.b32  	%r1025, %r1025, %r702;
	ld.global.u32 	%r703, [%rd7+72];
	xor.b32  	%r1024, %r1024, %r703;
	ld.global.u32 	%r704, [%rd7+76];
	xor.b32  	%r931, %r931, %r704;
$L__BB0_51:
	and.b32  	%r706, %r675, 16;
	setp.eq.s32 	%p29, %r706, 0;
	@%p29 bra 	$L__BB0_53;
	ld.global.u32 	%r707, [%rd7+80];
	xor.b32  	%r935, %r935, %r707;
	ld.global.u32 	%r708, [%rd7+84];
	xor.b32  	%r1026, %r1026, %r708;
	ld.global.u32 	%r709, [%rd7+88];
	xor.b32  	%r1025, %r1025, %r709;
	ld.global.u32 	%r710, [%rd7+92];
	xor.b32  	%r1024, %r1024, %r710;
	ld.global.u32 	%r711, [%rd7+96];
	xor.b32  	%r931, %r931, %r711;
$L__BB0_53:
	and.b32  	%r713, %r675, 32;
	setp.eq.s32 	%p30, %r713, 0;
	@%p30 bra 	$L__BB0_55;
	ld.global.u32 	%r714, [%rd7+100];
	xor.b32  	%r935, %r935, %r714;
	ld.global.u32 	%r715, [%rd7+104];
	xor.b32  	%r1026, %r1026, %r715;
	ld.global.u32 	%r716, [%rd7+108];
	xor.b32  	%r1025, %r1025, %r716;
	ld.global.u32 	%r717, [%rd7+112];
	xor.b32  	%r1024, %r1024, %r717;
	ld.global.u32 	%r718, [%rd7+116];
	xor.b32  	%r931, %r931, %r718;
$L__BB0_55:
	and.b32  	%r720, %r675, 64;
	setp.eq.s32 	%p31, %r720, 0;
	@%p31 bra 	$L__BB0_57;
	ld.global.u32 	%r721, [%rd7+120];
	xor.b32  	%r935, %r935, %r721;
	ld.global.u32 	%r722, [%rd7+124];
	xor.b32  	%r1026, %r1026, %r722;
	ld.global.u32 	%r723, [%rd7+128];
	xor.b32  	%r1025, %r1025, %r723;
	ld.global.u32 	%r724, [%rd7+132];
	xor.b32  	%r1024, %r1024, %r724;
	ld.global.u32 	%r725, [%rd7+136];
	xor.b32  	%r931, %r931, %r725;
$L__BB0_57:
	and.b32  	%r727, %r675, 128;
	setp.eq.s32 	%p32, %r727, 0;
	@%p32 bra 	$L__BB0_59;
	ld.global.u32 	%r728, [%rd7+140];
	xor.b32  	%r935, %r935, %r728;
	ld.global.u32 	%r729, [%rd7+144];
	xor.b32  	%r1026, %r1026, %r729;
	ld.global.u32 	%r730, [%rd7+148];
	xor.b32  	%r1025, %r1025, %r730;
	ld.global.u32 	%r731, [%rd7+152];
	xor.b32  	%r1024, %r1024, %r731;
	ld.global.u32 	%r732, [%rd7+156];
	xor.b32  	%r931, %r931, %r732;
$L__BB0_59:
	and.b32  	%r734, %r675, 256;
	setp.eq.s32 	%p33, %r734, 0;
	@%p33 bra 	$L__BB0_61;
	ld.global.u32 	%r735, [%rd7+160];
	xor.b32  	%r935, %r935, %r735;
	ld.global.u32 	%r736, [%rd7+164];
	xor.b32  	%r1026, %r1026, %r736;
	ld.global.u32 	%r737, [%rd7+168];
	xor.b32  	%r1025, %r1025, %r737;
	ld.global.u32 	%r738, [%rd7+172];
	xor.b32  	%r1024, %r1024, %r738;
	ld.global.u32 	%r739, [%rd7+176];
	xor.b32  	%r931, %r931, %r739;
$L__BB0_61:
	and.b32  	%r741, %r675, 512;
	setp.eq.s32 	%p34, %r741, 0;
	@%p34 bra 	$L__BB0_63;
	ld.global.u32 	%r742, [%rd7+180];
	xor.b32  	%r935, %r935, %r742;
	ld.global.u32 	%r743, [%rd7+184];
	xor.b32  	%r1026, %r1026, %r743;
	ld.global.u32 	%r744, [%rd7+188];
	xor.b32  	%r1025, %r1025, %r744;
	ld.global.u32 	%r745, [%rd7+192];
	xor.b32  	%r1024, %r1024, %r745;
	ld.global.u32 	%r746, [%rd7+196];
	xor.b32  	%r931, %r931, %r746;
$L__BB0_63:
	and.b32  	%r748, %r675, 1024;
	setp.eq.s32 	%p35, %r748, 0;
	@%p35 bra 	$L__BB0_65;
	ld.global.u32 	%r749, [%rd7+200];
	xor.b32  	%r935, %r935, %r749;
	ld.global.u32 	%r750, [%rd7+204];
	xor.b32  	%r1026, %r1026, %r750;
	ld.global.u32 	%r751, [%rd7+208];
	xor.b32  	%r1025, %r1025, %r751;
	ld.global.u32 	%r752, [%rd7+212];
	xor.b32  	%r1024, %r1024, %r752;
	ld.global.u32 	%r753, [%rd7+216];
	xor.b32  	%r931, %r931, %r753;
$L__BB0_65:
	and.b32  	%r755, %r675, 2048;
	setp.eq.s32 	%p36, %r755, 0;
	@%p36 bra 	$L__BB0_67;
	ld.global.u32 	%r756, [%rd7+220];
	xor.b32  	%r935, %r935, %r756;
	ld.global.u32 	%r757, [%rd7+224];
	xor.b32  	%r1026, %r1026, %r757;
	ld.global.u32 	%r758, [%rd7+228];
	xor.b32  	%r1025, %r1025, %r758;
	ld.global.u32 	%r759, [%rd7+232];
	xor.b32  	%r1024, %r1024, %r759;
	ld.global.u32 	%r760, [%rd7+236];
	xor.b32  	%r931, %r931, %r760;
$L__BB0_67:
	and.b32  	%r762, %r675, 4096;
	setp.eq.s32 	%p37, %r762, 0;
	@%p37 bra 	$L__BB0_69;
	ld.global.u32 	%r763, [%rd7+240];
	xor.b32  	%r935, %r935, %r763;
	ld.global.u32 	%r764, [%rd7+244];
	xor.b32  	%r1026, %r1026, %r764;
	ld.global.u32 	%r765, [%rd7+248];
	xor.b32  	%r1025, %r1025, %r765;
	ld.global.u32 	%r766, [%rd7+252];
	xor.b32  	%r1024, %r1024, %r766;
	ld.global.u32 	%r767, [%rd7+256];
	xor.b32  	%r931, %r931, %r767;
$L__BB0_69:
	and.b32  	%r769, %r675, 8192;
	setp.eq.s32 	%p38, %r769, 0;
	@%p38 bra 	$L__BB0_71;
	ld.global.u32 	%r770, [%rd7+260];
	xor.b32  	%r935, %r935, %r770;
	ld.global.u32 	%r771, [%rd7+264];
	xor.b32  	%r1026, %r1026, %r771;
	ld.global.u32 	%r772, [%rd7+268];
	xor.b32  	%r1025, %r1025, %r772;
	ld.global.u32 	%r773, [%rd7+272];
	xor.b32  	%r1024, %r1024, %r773;
	ld.global.u32 	%r774, [%rd7+276];
	xor.b32  	%r931, %r931, %r774;
$L__BB0_71:
	and.b32  	%r776, %r675, 16384;
	setp.eq.s32 	%p39, %r776, 0;
	@%p39 bra 	$L__BB0_73;
	ld.global.u32 	%r777, [%rd7+280];
	xor.b32  	%r935, %r935, %r777;
	ld.global.u32 	%r778, [%rd7+284];
	xor.b32  	%r1026, %r1026, %r778;
	ld.global.u32 	%r779, [%rd7+288];
	xor.b32  	%r1025, %r1025, %r779;
	ld.global.u32 	%r780, [%rd7+292];
	xor.b32  	%r1024, %r1024, %r780;
	ld.global.u32 	%r781, [%rd7+296];
	xor.b32  	%r931, %r931, %r781;
$L__BB0_73:
	and.b32  	%r783, %r675, 32768;
	setp.eq.s32 	%p40, %r783, 0;
	@%p40 bra 	$L__BB0_75;
	ld.global.u32 	%r784, [%rd7+300];
	xor.b32  	%r935, %r935, %r784;
	ld.global.u32 	%r785, [%rd7+304];
	xor.b32  	%r1026, %r1026, %r785;
	ld.global.u32 	%r786, [%rd7+308];
	xor.b32  	%r1025, %r1025, %r786;
	ld.global.u32 	%r787, [%rd7+312];
	xor.b32  	%r1024, %r1024, %r787;
	ld.global.u32 	%r788, [%rd7+316];
	xor.b32  	%r931, %r931, %r788;
$L__BB0_75:
	add.s32 	%r1022, %r1022, 16;
	setp.ne.s32 	%p41, %r1022, 32;
	@%p41 bra 	$L__BB0_43;
	mad.lo.s32 	%r789, %r1016, -31, %r191;
	add.s32 	%r1016, %r789, 1;
	setp.ne.s32 	%p42, %r1016, 5;
	@%p42 bra 	$L__BB0_42;
	st.local.u32 	[%rd1+4], %r935;
	st.local.v2.u32 	[%rd1+8], {%r1026, %r1025};
	st.local.v2.u32 	[%rd1+16], {%r1024, %r931};
	setp.ne.s64 	%p43, %rd4, 3;
	@%p43 bra 	$L__BB0_115;
	mov.b32 	%r931, 0;
	mov.u32 	%r1116, %r931;
	mov.u32 	%r1117, %r931;
	mov.u32 	%r1118, %r931;
	mov.u32 	%r935, %r931;
	mov.u32 	%r1108, %r931;
$L__BB0_79:
	mul.wide.u32 	%rd23, %r1108, 4;
	add.s64 	%rd24, %rd1, %rd23;
	ld.local.u32 	%r366, [%rd24+4];
	shl.b32 	%r367, %r1108, 5;
	mov.b32 	%r1114, 0;
$L__BB0_80:
	.pragma "nounroll";
	shr.u32 	%r792, %r366, %r1114;
	and.b32  	%r793, %r792, 1;
	setp.eq.b32 	%p44, %r793, 1;
	not.pred 	%p45, %p44;
	add.s32 	%r794, %r367, %r1114;
	mul.lo.s32 	%r795, %r794, 5;
	mul.wide.u32 	%rd25, %r795, 4;
	add.s64 	%rd8, %rd5, %rd25;
	@%p45 bra 	$L__BB0_82;
	ld.global.u32 	%r796, [%rd8];
	xor.b32  	%r935, %r935, %r796;
	ld.global.u32 	%r797, [%rd8+4];
	xor.b32  	%r1118, %r1118, %r797;
	ld.global.u32 	%r798, [%rd8+8];
	xor.b32  	%r1117, %r1117, %r798;
	ld.global.u32 	%r799, [%rd8+12];
	xor.b32  	%r1116, %r1116, %r799;
	ld.global.u32 	%r800, [%rd8+16];
	xor.b32  	%r931, %r931, %r800;
$L__BB0_82:
	and.b32  	%r802, %r792, 2;
	setp.eq.s32 	%p46, %r802, 0;
	@%p46 bra 	$L__BB0_84;
	ld.global.u32 	%r803, [%rd8+20];
	xor.b32  	%r935, %r935, %r803;
	ld.global.u32 	%r804, [%rd8+24];
	xor.b32  	%r1118, %r1118, %r804;
	ld.global.u32 	%r805, [%rd8+28];
	xor.b32  	%r1117, %r1117, %r805;
	ld.global.u32 	%r806, [%rd8+32];
	xor.b32  	%r1116, %r1116, %r806;
	ld.global.u32 	%r807, [%rd8+36];
	xor.b32  	%r931, %r931, %r807;
$L__BB0_84:
	and.b32  	%r809, %r792, 4;
	setp.eq.s32 	%p47, %r809, 0;
	@%p47 bra 	$L__BB0_86;
	ld.global.u32 	%r810, [%rd8+40];
	xor.b32  	%r935, %r935, %r810;
	ld.global.u32 	%r811, [%rd8+44];
	xor.b32  	%r1118, %r1118, %r811;
	ld.global.u32 	%r812, [%rd8+48];
	xor.b32  	%r1117, %r1117, %r812;
	ld.global.u32 	%r813, [%rd8+52];
	xor.b32  	%r1116, %r1116, %r813;
	ld.global.u32 	%r814, [%rd8+56];
	xor.b32  	%r931, %r931, %r814;
$L__BB0_86:
	and.b32  	%r816, %r792, 8;
	setp.eq.s32 	%p48, %r816, 0;
	@%p48 bra 	$L__BB0_88;
	ld.global.u32 	%r817, [%rd8+60];
	xor.b32  	%r935, %r935, %r817;
	ld.global.u32 	%r818, [%rd8+64];
	xor.b32  	%r1118, %r1118, %r818;
	ld.global.u32 	%r819, [%rd8+68];
	xor.b32  	%r1117, %r1117, %r819;
	ld.global.u32 	%r820, [%rd8+72];
	xor.b32  	%r1116, %r1116, %r820;
	ld.global.u32 	%r821, [%rd8+76];
	xor.b32  	%r931, %r931, %r821;
$L__BB0_88:
	and.b32  	%r823, %r792, 16;
	setp.eq.s32 	%p49, %r823, 0;
	@%p49 bra 	$L__BB0_90;
	ld.global.u32 	%r824, [%rd8+80];
	xor.b32  	%r935, %r935, %r824;
	ld.global.u32 	%r825, [%rd8+84];
	xor.b32  	%r1118, %r1118, %r825;
	ld.global.u32 	%r826, [%rd8+88];
	xor.b32  	%r1117, %r1117, %r826;
	ld.global.u32 	%r827, [%rd8+92];
	xor.b32  	%r1116, %r1116, %r827;
	ld.global.u32 	%r828, [%rd8+96];
	xor.b32  	%r931, %r931, %r828;
$L__BB0_90:
	and.b32  	%r830, %r792, 32;
	setp.eq.s32 	%p50, %r830, 0;
	@%p50 bra 	$L__BB0_92;
	ld.global.u32 	%r831, [%rd8+100];
	xor.b32  	%r935, %r935, %r831;
	ld.global.u32 	%r832, [%rd8+104];
	xor.b32  	%r1118, %r1118, %r832;
	ld.global.u32 	%r833, [%rd8+108];
	xor.b32  	%r1117, %r1117, %r833;
	ld.global.u32 	%r834, [%rd8+112];
	xor.b32  	%r1116, %r1116, %r834;
	ld.global.u32 	%r835, [%rd8+116];
	xor.b32  	%r931, %r931, %r835;
$L__BB0_92:
	and.b32  	%r837, %r792, 64;
	setp.eq.s32 	%p51, %r837, 0;
	@%p51 bra 	$L__BB0_94;
	ld.global.u32 	%r838, [%rd8+120];
	xor.b32  	%r935, %r935, %r838;
	ld.global.u32 	%r839, [%rd8+124];
	xor.b32  	%r1118, %r1118, %r839;
	ld.global.u32 	%r840, [%rd8+128];
	xor.b32  	%r1117, %r1117, %r840;
	ld.global.u32 	%r841, [%rd8+132];
	xor.b32  	%r1116, %r1116, %r841;
	ld.global.u32 	%r842, [%rd8+136];
	xor.b32  	%r931, %r931, %r842;
$L__BB0_94:
	and.b32  	%r844, %r792, 128;
	setp.eq.s32 	%p52, %r844, 0;
	@%p52 bra 	$L__BB0_96;
	ld.global.u32 	%r845, [%rd8+140];
	xor.b32  	%r935, %r935, %r845;
	ld.global.u32 	%r846, [%rd8+144];
	xor.b32  	%r1118, %r1118, %r846;
	ld.global.u32 	%r847, [%rd8+148];
	xor.b32  	%r1117, %r1117, %r847;
	ld.global.u32 	%r848, [%rd8+152];
	xor.b32  	%r1116, %r1116, %r848;
	ld.global.u32 	%r849, [%rd8+156];
	xor.b32  	%r931, %r931, %r849;
$L__BB0_96:
	and.b32  	%r851, %r792, 256;
	setp.eq.s32 	%p53, %r851, 0;
	@%p53 bra 	$L__BB0_98;
	ld.global.u32 	%r852, [%rd8+160];
	xor.b32  	%r935, %r935, %r852;
	ld.global.u32 	%r853, [%rd8+164];
	xor.b32  	%r1118, %r1118, %r853;
	ld.global.u32 	%r854, [%rd8+168];
	xor.b32  	%r1117, %r1117, %r854;
	ld.global.u32 	%r855, [%rd8+172];
	xor.b32  	%r1116, %r1116, %r855;
	ld.global.u32 	%r856, [%rd8+176];
	xor.b32  	%r931, %r931, %r856;
$L__BB0_98:
	and.b32  	%r858, %r792, 512;
	setp.eq.s32 	%p54, %r858, 0;
	@%p54 bra 	$L__BB0_100;
	ld.global.u32 	%r859, [%rd8+180];
	xor.b32  	%r935, %r935, %r859;
	ld.global.u32 	%r860, [%rd8+184];
	xor.b32  	%r1118, %r1118, %r860;
	ld.global.u32 	%r861, [%rd8+188];
	xor.b32  	%r1117, %r1117, %r861;
	ld.global.u32 	%r862, [%rd8+192];
	xor.b32  	%r1116, %r1116, %r862;
	ld.global.u32 	%r863, [%rd8+196];
	xor.b32  	%r931, %r931, %r863;
$L__BB0_100:
	and.b32  	%r865, %r792, 1024;
	setp.eq.s32 	%p55, %r865, 0;
	@%p55 bra 	$L__BB0_102;
	ld.global.u32 	%r866, [%rd8+200];
	xor.b32  	%r935, %r935, %r866;
	ld.global.u32 	%r867, [%rd8+204];
	xor.b32  	%r1118, %r1118, %r867;
	ld.global.u32 	%r868, [%rd8+208];
	xor.b32  	%r1117, %r1117, %r868;
	ld.global.u32 	%r869, [%rd8+212];
	xor.b32  	%r1116, %r1116, %r869;
	ld.global.u32 	%r870, [%rd8+216];
	xor.b32  	%r931, %r931, %r870;
$L__BB0_102:
	and.b32  	%r872, %r792, 2048;
	setp.eq.s32 	%p56, %r872, 0;
	@%p56 bra 	$L__BB0_104;
	ld.global.u32 	%r873, [%rd8+220];
	xor.b32  	%r935, %r935, %r873;
	ld.global.u32 	%r874, [%rd8+224];
	xor.b32  	%r1118, %r1118, %r874;
	ld.global.u32 	%r875, [%rd8+228];
	xor.b32  	%r1117, %r1117, %r875;
	ld.global.u32 	%r876, [%rd8+232];
	xor.b32  	%r1116, %r1116, %r876;
	ld.global.u32 	%r877, [%rd8+236];
	xor.b32  	%r931, %r931, %r877;
$L__BB0_104:
	and.b32  	%r879, %r792, 4096;
	setp.eq.s32 	%p57, %r879, 0;
	@%p57 bra 	$L__BB0_106;
	ld.global.u32 	%r880, [%rd8+240];
	xor.b32  	%r935, %r935, %r880;
	ld.global.u32 	%r881, [%rd8+244];
	xor.b32  	%r1118, %r1118, %r881;
	ld.global.u32 	%r882, [%rd8+248];
	xor.b32  	%r1117, %r1117, %r882;
	ld.global.u32 	%r883, [%rd8+252];
	xor.b32  	%r1116, %r1116, %r883;
	ld.global.u32 	%r884, [%rd8+256];
	xor.b32  	%r931, %r931, %r884;
$L__BB0_106:
	and.b32  	%r886, %r792, 8192;
	setp.eq.s32 	%p58, %r886, 0;
	@%p58 bra 	$L__BB0_108;
	ld.global.u32 	%r887, [%rd8+260];
	xor.b32  	%r935, %r935, %r887;
	ld.global.u32 	%r888, [%rd8+264];
	xor.b32  	%r1118, %r1118, %r888;
	ld.global.u32 	%r889, [%rd8+268];
	xor.b32  	%r1117, %r1117, %r889;
	ld.global.u32 	%r890, [%rd8+272];
	xor.b32  	%r1116, %r1116, %r890;
	ld.global.u32 	%r891, [%rd8+276];
	xor.b32  	%r931, %r931, %r891;
$L__BB0_108:
	and.b32  	%r893, %r792, 16384;
	setp.eq.s32 	%p59, %r893, 0;
	@%p59 bra 	$L__BB0_110;
	ld.global.u32 	%r894, [%rd8+280];
	xor.b32  	%r935, %r935, %r894;
	ld.global.u32 	%r895, [%rd8+284];
	xor.b32  	%r1118, %r1118, %r895;
	ld.global.u32 	%r896, [%rd8+288];
	xor.b32  	%r1117, %r1117, %r896;
	ld.global.u32 	%r897, [%rd8+292];
	xor.b32  	%r1116, %r1116, %r897;
	ld.global.u32 	%r898, [%rd8+296];
	xor.b32  	%r931, %r931, %r898;
$L__BB0_110:
	and.b32  	%r900, %r792, 32768;
	setp.eq.s32 	%p60, %r900, 0;
	@%p60 bra 	$L__BB0_112;
	ld.global.u32 	%r901, [%rd8+300];
	xor.b32  	%r935, %r935, %r901;
	ld.global.u32 	%r902, [%rd8+304];
	xor.b32  	%r1118, %r1118, %r902;
	ld.global.u32 	%r903, [%rd8+308];
	xor.b32  	%r1117, %r1117, %r903;
	ld.global.u32 	%r904, [%rd8+312];
	xor.b32  	%r1116, %r1116, %r904;
	ld.global.u32 	%r905, [%rd8+316];
	xor.b32  	%r931, %r931, %r905;
$L__BB0_112:
	add.s32 	%r1114, %r1114, 16;
	setp.ne.s32 	%p61, %r1114, 32;
	@%p61 bra 	$L__BB0_80;
	mad.lo.s32 	%r906, %r1108, -31, %r367;
	add.s32 	%r1108, %r906, 1;
	setp.ne.s32 	%p62, %r1108, 5;
	@%p62 bra 	$L__BB0_79;
	st.local.u32 	[%rd1+4], %r935;
	st.local.v2.u32 	[%rd1+8], {%r1118, %r1117};
	st.local.v2.u32 	[%rd1+16], {%r1116, %r931};
$L__BB0_115:
	shr.u64 	%rd29, %rd3, 2;
	add.s32 	%r918, %r918, 1;
	setp.gt.u64 	%p63, %rd3, 3;
	@%p63 bra 	$L__BB0_3;
$L__BB0_116:
	shr.u32 	%r907, %r935, 2;
	xor.b32  	%r908, %r907, %r935;
	shl.b32 	%r909, %r931, 4;
	shl.b32 	%r910, %r908, 1;
	xor.b32  	%r911, %r910, %r909;
	xor.b32  	%r912, %r911, %r908;
	xor.b32  	%r913, %r912, %r931;
	add.s32 	%r914, %r2, %r913;
	add.s32 	%r915, %r914, 362437;
	cvt.rn.f32.u32 	%f1, %r915;
	fma.rn.f32 	%f2, %f1, 0f2F800000, 0f2F000000;
	cvta.to.global.u64 	%rd26, %rd10;
	shl.b64 	%rd27, %rd2, 2;
	add.s64 	%rd28, %rd26, %rd27;
	st.global.f32 	[%rd28], %f2;
$L__BB0_117:
	ret;

}


// ===== COMPILED SASS (sm_100) =====

	.target	sm_100

	.elftype	@"ET_EXEC"


//--------------------- .note.nv.tkinfo           --------------------------
	.section	.note.nv.tkinfo,"",@"SHT_NOTE"
	.sectionflags	@"SHF_NOTE_NV_TKINFO"
	.tkinfo
        /*0018*/ 	.word	0x00000002
        /*0030*/ 	.string	""
        /*0030*/ 	.string	"ptxas"
        /*0030*/ 	.string	"Cuda compilation tools, release 13.0, V13.0.88"
        /*0030*/ 	.string	"Build cuda_13.0.r13.0/compiler.36424714_0"
        /*0030*/ 	.string	"-arch sm_100 -m 64 "



//--------------------- .note.nv.cuinfo           --------------------------
	.section	.note.nv.cuinfo,"",@"SHT_NOTE"
	.sectionflags	@"SHF_NOTE_NV_CUINFO"
        /*0018*/ 	.short	0x0002
        /*001a*/ 	.short	0x0064
        /*001c*/ 	.short	0x0082
	.zero		2


//--------------------- .nv.info                  --------------------------
	.section	.nv.info,"",@"SHT_CUDA_INFO"
	.align	4


	//----- nvinfo : EIATTR_REGCOUNT
	.align		4
        /*0000*/ 	.byte	0x04, 0x2f
        /*0002*/ 	.short	(.L_10 - .L_9)
	.align		4
.L_9:
        /*0004*/ 	.word	index@(_Z12randomNumberPfi)
        /*0008*/ 	.word	0x0000001f


	//----- nvinfo : EIATTR_FRAME_SIZE
	.align		4
.L_10:
        /*000c*/ 	.byte	0x04, 0x11
        /*000e*/ 	.short	(.L_12 - .L_11)
	.align		4
.L_11:
        /*0010*/ 	.word	index@(_Z12randomNumberPfi)
        /*0014*/ 	.word	0x00000030


	//----- nvinfo : EIATTR_MIN_STACK_SIZE
	.align		4
.L_12:
        /*0018*/ 	.byte	0x04, 0x12
        /*001a*/ 	.short	(.L_14 - .L_13)
	.align		4
.L_13:
        /*001c*/ 	.word	index@(_Z12randomNumberPfi)
        /*0020*/ 	.word	0x00000030
.L_14:


//--------------------- .nv.compat                --------------------------
	.section	.nv.compat,"",@"SHT_CUDA_COMPAT_INFO"
	.align	4
        /*0000*/ 	.byte	0x02, 0x09, 0x00, 0x00, 0x02, 0x02, 0x01, 0x00, 0x02, 0x05, 0x05, 0x00, 0x03, 0x07, 0x01, 0x01
        /*0010*/ 	.byte	0x02, 0x03, 0x00, 0x00, 0x02, 0x06, 0x01, 0x00, 0x04, 0x0b, 0x08, 0x00, 0x09, 0x00, 0x00, 0x00
        /*0020*/ 	.byte	0x00, 0x00, 0x00, 0x00


//--------------------- .nv.info._Z12randomNumberPfi --------------------------
	.section	.nv.info._Z12randomNumberPfi,"",@"SHT_CUDA_INFO"
	.sectionflags	@""
	.align	4


	//----- nvinfo : EIATTR_CUDA_API_VERSION
	.align		4
        /*0000*/ 	.byte	0x04, 0x37
        /*0002*/ 	.short	(.L_16 - .L_15)
.L_15:
        /*0004*/ 	.word	0x00000082


	//----- nvinfo : EIATTR_KPARAM_INFO
	.align		4
.L_16:
        /*0008*/ 	.byte	0x04, 0x17
        /*000a*/ 	.short	(.L_18 - .L_17)
.L_17:
        /*000c*/ 	.word	0x00000000
        /*0010*/ 	.short	0x0001
        /*0012*/ 	.short	0x0008
        /*0014*/ 	.byte	0x00, 0xf0, 0x11, 0x00


	//----- nvinfo : EIATTR_KPARAM_INFO
	.align		4
.L_18:
        /*0018*/ 	.byte	0x04, 0x17
        /*001a*/ 	.short	(.L_20 - .L_19)
.L_19:
        /*001c*/ 	.word	0x00000000
        /*0020*/ 	.short	0x0000
        /*0022*/ 	.short	0x0000
        /*0024*/ 	.byte	0x00, 0xf5, 0x21, 0x00


	//----- nvinfo : EIATTR_SPARSE_MMA_MASK
	.align		4
.L_20:
        /*0028*/ 	.byte	0x03, 0x50
        /*002a*/ 	.short	0x0000


	//----- nvinfo : EIATTR_MAXREG_COUNT
	.align		4
        /*002c*/ 	.byte	0x03, 0x1b
        /*002e*/ 	.short	0x00ff


	//----- nvinfo : EIATTR_MERCURY_ISA_VERSION
	.align		4
        /*0030*/ 	.byte	0x03, 0x5f
        /*0032*/ 	.short	0x0101


	//----- nvinfo : EIATTR_VRC_CTA_INIT_COUNT
	.align		4
        /*0034*/ 	.byte	0x02, 0x4a
	.zero		1
	.zero		1


	//----- nvinfo : EIATTR_EXIT_INSTR_OFFSETS
	.align		4
        /*0038*/ 	.byte	0x04, 0x1c
        /*003a*/ 	.short	(.L_22 - .L_21)


	//   ....[0]....
.L_21:
        /*003c*/ 	.word	0x00000080


	//   ....[1]....
        /*0040*/ 	.word	0x000027b0


	//----- nvinfo : EIATTR_CRS_STACK_SIZE
	.align		4
.L_22:
        /*0044*/ 	.byte	0x04, 0x1e
        /*0046*/ 	.short	(.L_24 - .L_23)
.L_23:
        /*0048*/ 	.word	0x00000000


	//----- nvinfo : EIATTR_CBANK_PARAM_SIZE
	.align		4
.L_24:
        /*004c*/ 	.byte	0x03, 0x19
        /*004e*/ 	.short	0x000c


	//----- nvinfo : EIATTR_PARAM_CBANK
	.align		4
        /*0050*/ 	.byte	0x04, 0x0a
        /*0052*/ 	.short	(.L_26 - .L_25)
	.align		4
.L_25:
        /*0054*/ 	.word	index@(.nv.constant0._Z12randomNumberPfi)
        /*0058*/ 	.short	0x0380
        /*005a*/ 	.short	0x000c


	//----- nvinfo : EIATTR_SW_WAR
	.align		4
.L_26:
        /*005c*/ 	.byte	0x04, 0x36
        /*005e*/ 	.short	(.L_28 - .L_27)
.L_27:
        /*0060*/ 	.word	0x00000008
.L_28:


//--------------------- .nv.callgraph             --------------------------
	.section	.nv.callgraph,"",@"SHT_CUDA_CALLGRAPH"
	.align	4
	.sectionentsize	8
	.align		4
        /*0000*/ 	.word	0x00000000
	.align		4
        /*0004*/ 	.word	0xffffffff
	.align		4
        /*0008*/ 	.word	0x00000000
	.align		4
        /*000c*/ 	.word	0xfffffffe
	.align		4
        /*0010*/ 	.word	0x00000000
	.align		4
        /*0014*/ 	.word	0xfffffffd
	.align		4
        /*0018*/ 	.word	0x00000000
	.align		4
        /*001c*/ 	.word	0xfffffffc


//--------------------- .nv.constant4             --------------------------
	.section	.nv.constant4,"a",@progbits
	.align	8
	.align		8
.nv.constant4:
        /*0000*/ 	.dword	precalc_xorwow_matrix
	.align		8
        /*0008*/ 	.dword	precalc_xorwow_offset_matrix
	.align		8
        /*0010*/ 	.dword	mrg32k3aM1
	.align		8
        /*0018*/ 	.dword	mrg32k3aM2
	.align		8
        /*0020*/ 	.dword	mrg32k3aM1SubSeq
	.align		8
        /*0028*/ 	.dword	mrg32k3aM2SubSeq
	.align		8
        /*0030*/ 	.dword	mrg32k3aM1Seq
	.align		8
        /*0038*/ 	.dword	mrg32k3aM2Seq


//--------------------- .nv.constant3             --------------------------
	.section	.nv.constant3,"a",@progbits
	.align	8
.nv.constant3:
	.type		__cr_lgamma_table,@object
	.size		__cr_lgamma_table,(.L_8 - __cr_lgamma_table)
__cr_lgamma_table:
        /*0000*/ 	.byte	0x00, 0x00, 0x00, 0x00, 0x00, 0x00, 0x00, 0x00, 0x00, 0x00, 0x00, 0x00, 0x00, 0x00, 0x00, 0x00
        /*0010*/ 	.byte	0xef, 0x39, 0xfa, 0xfe, 0x42, 0x2e, 0xe6, 0x3f, 0x02, 0x20, 0x2a, 0xfa, 0x0b, 0xab, 0xfc, 0x3f
        /*0020*/ 	.byte	0xf9, 0x2c, 0x92, 0x7c, 0xa7, 0x6c, 0x09, 0x40, 0xc9, 0x79, 0x44, 0x3c, 0x64, 0x26, 0x13, 0x40
        /*0030*/ 	.byte	0xca, 0x01, 0xcf, 0x3a, 0x27, 0x51, 0x1a, 0x40, 0x30, 0xcc, 0x2d, 0xf3, 0xe1, 0x0c, 0x21, 0x40
        /*0040*/ 	.byte	0x0d, 0xb7, 0xfc, 0x82, 0x8e, 0x35, 0x25, 0x40
.L_8:


//--------------------- .text._Z12randomNumberPfi --------------------------
	.section	.text._Z12randomNumberPfi,"ax",@progbits
	.align	128
        .global         _Z12randomNumberPfi
        .type           _Z12randomNumberPfi,@function
        .size           _Z12randomNumberPfi,(.L_x_12 - _Z12randomNumberPfi)
        .other          _Z12randomNumberPfi,@"STO_CUDA_ENTRY STV_DEFAULT"
_Z12randomNumberPfi:
.text._Z12randomNumberPfi:
[----:B------:R-:W0:Y:S01]  /*0000*/  LDC R1, c[0x0][0x37c] ;  /* 0x0000df00ff017b82 */ /* 0x000e220000000800 */
[----:B------:R-:W1:Y:S07]  /*0010*/  S2R R10, SR_TID.X ;  /* 0x00000000000a7919 */ /* 0x000e6e0000002100 */
[----:B------:R-:W1:Y:S01]  /*0020*/  S2UR UR4, SR_CTAID.X ;  /* 0x00000000000479c3 */ /* 0x000e620000002500 */
[----:B------:R-:W2:Y:S01]  /*0030*/  LDCU UR5, c[0x0][0x388] ;  /* 0x00007100ff0577ac */ /* 0x000ea20008000800 */
[----:B0-----:R-:W-:-:S06]  /*0040*/  VIADD R1, R1, 0xffffffd0 ;  /* 0xffffffd001017836 */ /* 0x001fcc0000000000 */
[----:B------:R-:W1:Y:S02]  /*0050*/  LDC R3, c[0x0][0x360] ;  /* 0x0000d800ff037b82 */ /* 0x000e640000000800 */
[----:B-1----:R-:W-:-:S05]  /*0060*/  IMAD R10, R3, UR4, R10 ;  /* 0x00000004030a7c24 */ /* 0x002fca000f8e020a */
[----:B--2---:R-:W-:-:S13]  /*0070*/  ISETP.GE.AND P0, PT, R10, UR5, PT ;  /* 0x000000050a007c0c */ /* 0x004fda000bf06270 */
[----:B------:R-:W-:Y:S05]  /*0080*/  @P0 EXIT ;  /* 0x000000000000094d */ /* 0x000fea0003800000 */
[----:B------:R-:W-:-:S06]  /*0090*/  CS2R R2, SR_CLOCKLO ;  /* 0x0000000000027805 */ /* 0x000fcc0000015000 */
[C---:B------:R-:W-:Y:S01]  /*00a0*/  IMAD.WIDE R2, R10.reuse, 0x4d2, R2 ;  /* 0x000004d20a027825 */ /* 0x040fe200078e0202 */
[----:B------:R-:W-:Y:S01]  /*00b0*/  ISETP.NE.AND P0, PT, R10, RZ, PT ;  /* 0x000000ff0a00720c */ /* 0x000fe20003f05270 */
[----:B------:R-:W0:Y:S01]  /*00c0*/  LDCU.64 UR6, c[0x0][0x358] ;  /* 0x00006b00ff0677ac */ /* 0x000e220008000a00 */
[----:B------:R-:W-:Y:S02]  /*00d0*/  BSSY.RECONVERGENT B0, `(.L_x_0) ;  /* 0x000025e000007945 */ /* 0x000fe40003800200 */
[----:B------:R-:W-:Y:S02]  /*00e0*/  LOP3.LUT R0, R3, 0xf7dcefdd, RZ, 0x3c, !PT ;  /* 0xf7dcefdd03007812 */ /* 0x000fe400078e3cff */
[----:B------:R-:W-:-:S03]  /*00f0*/  LOP3.LUT R2, R2, 0xaad26b49, RZ, 0x3c, !PT ;  /* 0xaad26b4902027812 */ /* 0x000fc600078e3cff */
[----:B------:R-:W-:Y:S02]  /*0100*/  IMAD R0, R0, -0x658354e5, RZ ;  /* 0x9a7cab1b00007824 */ /* 0x000fe400078e02ff */
[----:B------:R-:W-:Y:S02]  /*0110*/  IMAD R3, R2, 0x4182bed5, RZ ;  /* 0x4182bed502037824 */ /* 0x000fe400078e02ff */
[C---:B------:R-:W-:Y:S01]  /*0120*/  VIADD R7, R0.reuse, 0x1f123bb5 ;  /* 0x1f123bb500077836 */ /* 0x040fe20000000000 */
[----:B------:R-:W-:Y:S01]  /*0130*/  LOP3.LUT R4, R0, 0x5491333, RZ, 0x3c, !PT ;  /* 0x0549133300047812 */ /* 0x000fe200078e3cff */
[C---:B------:R-:W-:Y:S01]  /*0140*/  VIADD R5, R3.reuse, 0x583f19 ;  /* 0x00583f1903057836 */ /* 0x040fe20000000000 */
[C---:B------:R-:W-:Y:S02]  /*0150*/  IADD3 R2, PT, PT, R3.reuse, 0x64f0c9, R0 ;  /* 0x0064f0c903027810 */ /* 0x040fe40007ffe000 */
[C---:B------:R-:W-:Y:S01]  /*0160*/  LOP3.LUT R6, R3.reuse, 0x159a55e5, RZ, 0x3c, !PT ;  /* 0x159a55e503067812 */ /* 0x040fe200078e3cff */
[----:B------:R-:W-:Y:S01]  /*0170*/  VIADD R3, R3, 0x75bcd15 ;  /* 0x075bcd1503037836 */ /* 0x000fe20000000000 */
[----:B------:R1:W-:Y:S01]  /*0180*/  STL.64 [R1+0x10], R4 ;  /* 0x0000100401007387 */ /* 0x0003e20000100a00 */
[----:B------:R-:W-:-:S03]  /*0190*/  SHF.R.S32.HI R0, RZ, 0x1f, R10 ;  /* 0x0000001fff007819 */ /* 0x000fc6000001140a */
[----:B------:R1:W-:Y:S04]  /*01a0*/  STL.64 [R1+0x8], R6 ;  /* 0x0000080601007387 */ /* 0x0003e80000100a00 */
[----:B------:R1:W-:Y:S01]  /*01b0*/  STL.64 [R1], R2 ;  /* 0x0000000201007387 */ /* 0x0003e20000100a00 */
[----:B0-----:R-:W-:Y:S05]  /*01c0*/  @!P0 BRA `(.L_x_1) ;  /* 0x0000002400388947 */ /* 0x001fea0003800000 */
[----:B------:R-:W-:Y:S02]  /*01d0*/  IMAD.MOV.U32 R14, RZ, RZ, R0 ;  /* 0x000000ffff0e7224 */ /* 0x000fe400078e0000 */
[----:B------:R-:W-:Y:S02]  /*01e0*/  IMAD.MOV.U32 R12, RZ, RZ, RZ ;  /* 0x000000ffff0c7224 */ /* 0x000fe400078e00ff */
[----:B------:R-:W-:-:S07]  /*01f0*/  IMAD.MOV.U32 R11, RZ, RZ, R10 ;  /* 0x000000ffff0b7224 */ /* 0x000fce00078e000a */
.L_x_10:
[----:B------:R-:W-:Y:S01]  /*0200*/  LOP3.LUT R0, R11, 0x3, RZ, 0xc0, !PT ;  /* 0x000000030b007812 */ /* 0x000fe200078ec0ff */
[----:B------:R-:W-:Y:S03]  /*0210*/  BSSY.RECONVERGENT B1, `(.L_x_2) ;  /* 0x0000243000017945 */ /* 0x000fe60003800200 */
[----:B------:R-:W-:-:S04]  /*0220*/  ISETP.NE.U32.AND P0, PT, R0, RZ, PT ;  /* 0x000000ff0000720c */ /* 0x000fc80003f05070 */
[----:B------:R-:W-:-:S13]  /*0230*/  ISETP.NE.AND.EX P0, PT, RZ, RZ, PT, P0 ;  /* 0x000000ffff00720c */ /* 0x000fda0003f05300 */
[----:B0-----:R-:W-:Y:S05]  /*0240*/  @!P0 BRA `(.L_x_3) ;  /* 0x0000002000fc8947 */ /* 0x001fea0003800000 */
[----:B------:R-:W0:Y:S01]  /*0250*/  LDC.64 R8, c[0x4][RZ] ;  /* 0x01000000ff087b82 */ /* 0x000e220000000a00 */
[----:B------:R-:W-:Y:S01]  /*0260*/  IMAD.MOV.U32 R0, RZ, RZ, RZ ;  /* 0x000000ffff007224 */ /* 0x000fe200078e00ff */
[----:B-1----:R-:W-:Y:S02]  /*0270*/  CS2R R4, SRZ ;  /* 0x0000000000047805 */ /* 0x002fe4000001ff00 */
[----:B------:R-:W-:Y:S01]  /*0280*/  CS2R R6, SRZ ;  /* 0x0000000000067805 */ /* 0x000fe2000001ff00 */
[----:B------:R-:W-:Y:S02]  /*0290*/  IMAD.MOV.U32 R3, RZ, RZ, RZ ;  /* 0x000000ffff037224 */ /* 0x000fe400078e00ff */
[----:B0-----:R-:W-:-:S07]  /*02a0*/  IMAD.WIDE.U32 R8, R12, 0xc80, R8 ;  /* 0x00000c800c087825 */ /* 0x001fce00078e0008 */
.L_x_5:
[----:B------:R-:W-:-:S06]  /*02b0*/  IMAD R13, R0, 0x4, R1 ;  /* 0x00000004000d7824 */ /* 0x000fcc00078e0201 */
[----:B------:R-:W5:Y:S01]  /*02c0*/  LDL R13, [R13+0x4] ;  /* 0x000004000d0d7983 */ /* 0x000f620000100800 */
[----:B------:R-:W-:-:S05]  /*02d0*/  UMOV UR4, URZ ;  /* 0x000000ff00047c82 */ /* 0x000fca0008000000 */
.L_x_4:
[----:B-----5:R-:W-:Y:S01]  /*02e0*/  SHF.R.U32.HI R21, RZ, UR4, R13 ;  /* 0x00000004ff157c19 */ /* 0x020fe2000801160d */
[----:B------:R-:W-:-:S03]  /*02f0*/  IMAD.SHL.U32 R15, R0, 0x20, RZ ;  /* 0x00000020000f7824 */ /* 0x000fc600078e00ff */
[----:B------:R-:W-:Y:S01]  /*0300*/  LOP3.LUT R16, R21, 0x1, RZ, 0xc0, !PT ;  /* 0x0000000115107812 */ /* 0x000fe200078ec0ff */
[----:B------:R-:W-:-:S03]  /*0310*/  VIADD R15, R15, UR4 ;  /* 0x000000040f0f7c36 */ /* 0x000fc60008000000 */
[----:B------:R-:W-:Y:S01]  /*0320*/  ISETP.NE.U32.AND P0, PT, R16, 0x1, PT ;  /* 0x000000011000780c */ /* 0x000fe20003f05070 */
[----:B------:R-:W-:-:S03]  /*0330*/  IMAD R15, R15, 0x5, RZ ;  /* 0x000000050f0f7824 */ /* 0x000fc600078e02ff */
[----:B------:R-:W-:Y:S01]  /*0340*/  R2P PR, R21, 0x7e ;  /* 0x0000007e15007804 */ /* 0x000fe20000000000 */
[----:B------:R-:W-:-:S08]  /*0350*/  IMAD.WIDE.U32 R16, R15, 0x4, R8 ;  /* 0x000000040f107825 */ /* 0x000fd000078e0008 */
[----:B------:R-:W2:Y:S04]  /*0360*/  @!P0 LDG.E R20, desc[UR6][R16.64+0x10] ;  /* 0x0000100610148981 */ /* 0x000ea8000c1e1900 */
[----:B------:R-:W3:Y:S04]  /*0370*/  @P1 LDG.E R22, desc[UR6][R16.64+0x24] ;  /* 0x0000240610161981 */ /* 0x000ee8000c1e1900 */
[----:B------:R-:W4:Y:S04]  /*0380*/  @P2 LDG.E R24, desc[UR6][R16.64+0x38] ;  /* 0x0000380610182981 */ /* 0x000f28000c1e1900 */
[----:B------:R-:W4:Y:S04]  /*0390*/  @P3 LDG.E R26, desc[UR6][R16.64+0x4c] ;  /* 0x00004c06101a3981 */ /* 0x000f28000c1e1900 */
[----:B------:R-:W4:Y:S04]  /*03a0*/  @P4 LDG.E R28, desc[UR6][R16.64+0x60] ;  /* 0x00006006101c4981 */ /* 0x000f28000c1e1900 */
[----:B------:R-:W4:Y:S04]  /*03b0*/  @!P0 LDG.E R18, desc[UR6][R16.64] ;  /* 0x0000000610128981 */ /* 0x000f28000c1e1900 */
[----:B------:R-:W4:Y:S04]  /*03c0*/  @!P0 LDG.E R15, desc[UR6][R16.64+0x4] ;  /* 0x00000406100f8981 */ /* 0x000f28000c1e1900 */
[----:B------:R-:W4:Y:S04]  /*03d0*/  @P5 LDG.E R19, desc[UR6][R16.64+0x74] ;  /* 0x0000740610135981 */ /* 0x000f28000c1e1900 */
[----:B------:R-:W4:Y:S04]  /*03e0*/  @P1 LDG.E R23, desc[UR6][R16.64+0x20] ;  /* 0x0000200610171981 */ /* 0x000f28000c1e1900 */
[----:B------:R-:W4:Y:S01]  /*03f0*/  @P3 LDG.E R25, desc[UR6][R16.64+0x48] ;  /* 0x0000480610193981 */ /* 0x000f22000c1e1900 */
[----:B--2---:R-:W-:-:S03]  /*0400*/  @!P0 LOP3.LUT R5, R5, R20, RZ, 0x3c, !PT ;  /* 0x0000001405058212 */ /* 0x004fc600078e3cff */
[----:B------:R-:W2:Y:S01]  /*0410*/  @P1 LDG.E R20, desc[UR6][R16.64+0x14] ;  /* 0x0000140610141981 */ /* 0x000ea2000c1e1900 */
[----:B---3--:R-:W-:-:S03]  /*0420*/  @P1 LOP3.LUT R5, R5, R22, RZ, 0x3c, !PT ;  /* 0x0000001605051212 */ /* 0x008fc600078e3cff */
[----:B------:R-:W3:Y:S01]  /*0430*/  @P1 LDG.E R22, desc[UR6][R16.64+0x1c] ;  /* 0x00001c0610161981 */ /* 0x000ee2000c1e1900 */
[----:B----4-:R-:W-:-:S03]  /*0440*/  @P2 LOP3.LUT R5, R5, R24, RZ, 0x3c, !PT ;  /* 0x0000001805052212 */ /* 0x010fc600078e3cff */
[----:B------:R-:W4:Y:S01]  /*0450*/  @P2 LDG.E R24, desc[UR6][R16.64+0x28] ;  /* 0x0000280610182981 */ /* 0x000f22000c1e1900 */
[----:B------:R-:W-:-:S03]  /*0460*/  @P3 LOP3.LUT R5, R5, R26, RZ, 0x3c, !PT ;  /* 0x0000001a05053212 */ /* 0x000fc600078e3cff */
[----:B------:R-:W3:Y:S01]  /*0470*/  @P6 LDG.E R26, desc[UR6][R16.64+0x88] ;  /* 0x00008806101a6981 */ /* 0x000ee2000c1e1900 */
[----:B------:R-:W-:Y:S02]  /*0480*/  @P4 LOP3.LUT R5, R5, R28, RZ, 0x3c, !PT ;  /* 0x0000001c05054212 */ /* 0x000fe400078e3cff */
[----:B------:R-:W-:Y:S02]  /*0490*/  @!P0 LOP3.LUT R3, R3, R18, RZ, 0x3c, !PT ;  /* 0x0000001203038212 */ /* 0x000fe400078e3cff */
[----:B------:R-:W3:Y:S01]  /*04a0*/  @!P0 LDG.E R18, desc[UR6][R16.64+0x8] ;  /* 0x0000080610128981 */ /* 0x000ee2000c1e1900 */
[----:B------:R-:W-:-:S03]  /*04b0*/  @!P0 LOP3.LUT R6, R6, R15, RZ, 0x3c, !PT ;  /* 0x0000000f06068212 */ /* 0x000fc600078e3cff */
[----:B------:R-:W3:Y:S01]  /*04c0*/  @!P0 LDG.E R15, desc[UR6][R16.64+0xc] ;  /* 0x00000c06100f8981 */ /* 0x000ee2000c1e1900 */
[----:B------:R-:W-:-:S03]  /*04d0*/  @P5 LOP3.LUT R5, R5, R19, RZ, 0x3c, !PT ;  /* 0x0000001305055212 */ /* 0x000fc600078e3cff */
[----:B------:R-:W3:Y:S01]  /*04e0*/  @P1 LDG.E R19, desc[UR6][R16.64+0x18] ;  /* 0x0000180610131981 */ /* 0x000ee2000c1e1900 */
[----:B--2---:R-:W-:-:S03]  /*04f0*/  @P1 LOP3.LUT R3, R3, R20, RZ, 0x3c, !PT ;  /* 0x0000001403031212 */ /* 0x004fc600078e3cff */
[----:B------:R-:W2:Y:S01]  /*0500*/  @P3 LDG.E R20, desc[UR6][R16.64+0x3c] ;  /* 0x00003c0610143981 */ /* 0x000ea2000c1e1900 */
[----:B----4-:R-:W-:-:S03]  /*0510*/  @P2 LOP3.LUT R3, R3, R24, RZ, 0x3c, !PT ;  /* 0x0000001803032212 */ /* 0x010fc600078e3cff */
[----:B------:R-:W4:Y:S01]  /*0520*/  @P4 LDG.E R24, desc[UR6][R16.64+0x50] ;  /* 0x0000500610184981 */ /* 0x000f22000c1e1900 */
[----:B---3--:R-:W-:-:S03]  /*0530*/  @!P0 LOP3.LUT R7, R7, R18, RZ, 0x3c, !PT ;  /* 0x0000001207078212 */ /* 0x008fc600078e3cff */
[----:B------:R-:W3:Y:S01]  /*0540*/  @P2 LDG.E R18, desc[UR6][R16.64+0x30] ;  /* 0x0000300610122981 */ /* 0x000ee2000c1e1900 */
[----:B------:R-:W-:-:S03]  /*0550*/  @!P0 LOP3.LUT R4, R4, R15, RZ, 0x3c, !PT ;  /* 0x0000000f04048212 */ /* 0x000fc600078e3cff */
[----:B------:R-:W3:Y:S01]  /*0560*/  @P2 LDG.E R15, desc[UR6][R16.64+0x2c] ;  /* 0x00002c06100f2981 */ /* 0x000ee2000c1e1900 */
[----:B------:R-:W-:-:S03]  /*0570*/  @P1 LOP3.LUT R6, R6, R19, RZ, 0x3c, !PT ;  /* 0x0000001306061212 */ /* 0x000fc600078e3cff */
[----:B------:R-:W3:Y:S01]  /*0580*/  @P2 LDG.E R19, desc[UR6][R16.64+0x34] ;  /* 0x0000340610132981 */ /* 0x000ee2000c1e1900 */
[----:B------:R-:W-:Y:S02]  /*0590*/  @P1 LOP3.LUT R7, R7, R22, RZ, 0x3c, !PT ;  /* 0x0000001607071212 */ /* 0x000fe400078e3cff */
[----:B------:R-:W-:Y:S01]  /*05a0*/  @P1 LOP3.LUT R4, R4, R23, RZ, 0x3c, !PT ;  /* 0x0000001704041212 */ /* 0x000fe200078e3cff */
[----:B------:R-:W3:Y:S04]  /*05b0*/  @P3 LDG.E R22, desc[UR6][R16.64+0x44] ;  /* 0x0000440610163981 */ /* 0x000ee8000c1e1900 */
[----:B------:R-:W3:Y:S01]  /*05c0*/  @P3 LDG.E R23, desc[UR6][R16.64+0x40] ;  /* 0x0000400610173981 */ /* 0x000ee2000c1e1900 */
[----:B--2---:R-:W-:-:S03]  /*05d0*/  @P3 LOP3.LUT R3, R3, R20, RZ, 0x3c, !PT ;  /* 0x0000001403033212 */ /* 0x004fc600078e3cff */
[----:B------:R-:W2:Y:S01]  /*05e0*/  @P5 LDG.E R20, desc[UR6][R16.64+0x64] ;  /* 0x0000640610145981 */ /* 0x000ea2000c1e1900 */
[----:B----4-:R-:W-:-:S03]  /*05f0*/  @P4 LOP3.LUT R3, R3, R24, RZ, 0x3c, !PT ;  /* 0x0000001803034212 */ /* 0x010fc600078e3cff */
[----:B------:R-:W4:Y:S01]  /*0600*/  @P6 LDG.E R24, desc[UR6][R16.64+0x78] ;  /* 0x0000780610186981 */ /* 0x000f22000c1e1900 */
[----:B---3--:R-:W-:-:S03]  /*0610*/  @P2 LOP3.LUT R7, R7, R18, RZ, 0x3c, !PT ;  /* 0x0000001207072212 */ /* 0x008fc600078e3cff */
[----:B------:R-:W3:Y:S01]  /*0620*/  @P4 LDG.E R18, desc[UR6][R16.64+0x58] ;  /* 0x0000580610124981 */ /* 0x000ee2000c1e1900 */
[----:B------:R-:W-:-:S03]  /*0630*/  @P2 LOP3.LUT R6, R6, R15, RZ, 0x3c, !PT ;  /* 0x0000000f06062212 */ /* 0x000fc600078e3cff */
[----:B------:R-:W3:Y:S01]  /*0640*/  @P4 LDG.E R15, desc[UR6][R16.64+0x54] ;  /* 0x00005406100f4981 */ /* 0x000ee2000c1e1900 */
[----:B------:R-:W-:-:S03]  /*0650*/  @P2 LOP3.LUT R4, R4, R19, RZ, 0x3c, !PT ;  /* 0x0000001304042212 */ /* 0x000fc600078e3cff */
[----:B------:R-:W3:Y:S01]  /*0660*/  @P4 LDG.E R19, desc[UR6][R16.64+0x5c] ;  /* 0x00005c0610134981 */ /* 0x000ee2000c1e1900 */
[----:B------:R-:W-:Y:S02]  /*0670*/  @P3 LOP3.LUT R7, R7, R22, RZ, 0x3c, !PT ;  /* 0x0000001607073212 */ /* 0x000fe400078e3cff */
[----:B------:R-:W-:Y:S01]  /*0680*/  @P3 LOP3.LUT R4, R4, R25, RZ, 0x3c, !PT ;  /* 0x0000001904043212 */ /* 0x000fe200078e3cff */
[----:B------:R-:W3:Y:S01]  /*0690*/  @P5 LDG.E R22, desc[UR6][R16.64+0x6c] ;  /* 0x00006c0610165981 */ /* 0x000ee2000c1e1900 */
[----:B------:R-:W-:-:S03]  /*06a0*/  @P3 LOP3.LUT R6, R6, R23, RZ, 0x3c, !PT ;  /* 0x0000001706063212 */ /* 0x000fc600078e3cff */
[----:B------:R-:W3:Y:S04]  /*06b0*/  @P5 LDG.E R23, desc[UR6][R16.64+0x68] ;  /* 0x0000680610175981 */ /* 0x000ee8000c1e1900 */
[----:B------:R-:W3:Y:S01]  /*06c0*/  @P5 LDG.E R25, desc[UR6][R16.64+0x70] ;  /* 0x0000700610195981 */ /* 0x000ee2000c1e1900 */
[----:B------:R-:W-:Y:S02]  /*06d0*/  LOP3.LUT P0, RZ, R21, 0x80, RZ, 0xc0, !PT ;  /* 0x0000008015ff7812 */ /* 0x000fe4000780c0ff */
[----:B--2---:R-:W-:-:S11]  /*06e0*/  @P5 LOP3.LUT R3, R3, R20, RZ, 0x3c, !PT ;  /* 0x0000001403035212 */ /* 0x004fd600078e3cff */
        /* <DEDUP_REMOVED lines=15> */
[----:B------:R-:W-:Y:S02]  /*07e0*/  @P6 LOP3.LUT R5, R5, R26, RZ, 0x3c, !PT ;  /* 0x0000001a05056212 */ /* 0x000fe400078e3cff */
[----:B--2---:R-:W-:Y:S02]  /*07f0*/  @P0 LOP3.LUT R3, R3, R20, RZ, 0x3c, !PT ;  /* 0x0000001403030212 */ /* 0x004fe400078e3cff */
[----:B----4-:R-:W-:Y:S02]  /*0800*/  @P0 LOP3.LUT R5, R5, R24, RZ, 0x3c, !PT ;  /* 0x0000001805050212 */ /* 0x010fe400078e3cff */
[----:B---3--:R-:W-:Y:S02]  /*0810*/  @P6 LOP3.LUT R7, R7, R18, RZ, 0x3c, !PT ;  /* 0x0000001207076212 */ /* 0x008fe400078e3cff */
[----:B------:R-:W-:Y:S02]  /*0820*/  @P6 LOP3.LUT R6, R6, R15, RZ, 0x3c, !PT ;  /* 0x0000000f06066212 */ /* 0x000fe400078e3cff */
[----:B------:R-:W-:-:S02]  /*0830*/  @P6 LOP3.LUT R4, R4, R19, RZ, 0x3c, !PT ;  /* 0x0000001304046212 */ /* 0x000fc400078e3cff */
[----:B------:R-:W-:Y:S02]  /*0840*/  @P0 LOP3.LUT R7, R7, R22, RZ, 0x3c, !PT ;  /* 0x0000001607070212 */ /* 0x000fe400078e3cff */
[----:B------:R-:W-:Y:S02]  /*0850*/  @P0 LOP3.LUT R6, R6, R23, RZ, 0x3c, !PT ;  /* 0x0000001706060212 */ /* 0x000fe400078e3cff */
[----:B------:R-:W-:Y:S02]  /*0860*/  @P0 LOP3.LUT R4, R4, R25, RZ, 0x3c, !PT ;  /* 0x0000001904040212 */ /* 0x000fe400078e3cff */
[----:B------:R-:W-:-:S13]  /*0870*/  R2P PR, R21.B1, 0x7f ;  /* 0x0000007f15007804 */ /* 0x000fda0000001000 */
[----:B------:R-:W2:Y:S04]  /*0880*/  @P0 LDG.E R18, desc[UR6][R16.64+0xa0] ;  /* 0x0000a00610120981 */ /* 0x000ea8000c1e1900 */
[----:B------:R-:W3:Y:S04]  /*0890*/  @P0 LDG.E R15, desc[UR6][R16.64+0xa4] ;  /* 0x0000a406100f0981 */ /* 0x000ee8000c1e1900 */
[----:B------:R-:W4:Y:S04]  /*08a0*/  @P0 LDG.E R20, desc[UR6][R16.64+0xa8] ;  /* 0x0000a80610140981 */ /* 0x000f28000c1e1900 */
[----:B------:R-:W4:Y:S04]  /*08b0*/  @P0 LDG.E R19, desc[UR6][R16.64+0xac] ;  /* 0x0000ac0610130981 */ /* 0x000f28000c1e1900 */
[----:B------:R-:W4:Y:S04]  /*08c0*/  @P0 LDG.E R22, desc[UR6][R16.64+0xb0] ;  /* 0x0000b00610160981 */ /* 0x000f28000c1e1900 */
[----:B------:R-:W4:Y:S04]  /*08d0*/  @P1 LDG.E R24, desc[UR6][R16.64+0xb4] ;  /* 0x0000b40610181981 */ /* 0x000f28000c1e1900 */
[----:B------:R-:W4:Y:S04]  /*08e0*/  @P1 LDG.E R26, desc[UR6][R16.64+0xbc] ;  /* 0x0000bc06101a1981 */ /* 0x000f28000c1e1900 */
[----:B------:R-:W4:Y:S04]  /*08f0*/  @P1 LDG.E R23, desc[UR6][R16.64+0xb8] ;  /* 0x0000b80610171981 */ /* 0x000f28000c1e1900 */
[----:B------:R-:W4:Y:S04]  /*0900*/  @P1 LDG.E R28, desc[UR6][R16.64+0xc4] ;  /* 0x0000c406101c1981 */ /* 0x000f28000c1e1900 */
[----:B------:R-:W4:Y:S01]  /*0910*/  @P1 LDG.E R25, desc[UR6][R16.64+0xc0] ;  /* 0x0000c00610191981 */ /* 0x000f22000c1e1900 */
[----:B--2---:R-:W-:-:S03]  /*0920*/  @P0 LOP3.LUT R3, R3, R18, RZ, 0x3c, !PT ;  /* 0x0000001203030212 */ /* 0x004fc600078e3cff */
[----:B------:R-:W2:Y:S01]  /*0930*/  @P2 LDG.E R18, desc[UR6][R16.64+0xc8] ;  /* 0x0000c80610122981 */ /* 0x000ea2000c1e1900 */
[----:B---3--:R-:W-:-:S03]  /*0940*/  @P0 LOP3.LUT R6, R6, R15, RZ, 0x3c, !PT ;  /* 0x0000000f06060212 */ /* 0x008fc600078e3cff */
[----:B------:R-:W3:Y:S01]  /*0950*/  @P2 LDG.E R15, desc[UR6][R16.64+0xcc] ;  /* 0x0000cc06100f2981 */ /* 0x000ee2000c1e1900 */
[----:B----4-:R-:W-:-:S03]  /*0960*/  @P0 LOP3.LUT R7, R7, R20, RZ, 0x3c, !PT ;  /* 0x0000001407070212 */ /* 0x010fc600078e3cff */
[----:B------:R-:W4:Y:S01]  /*0970*/  @P3 LDG.E R20, desc[UR6][R16.64+0xec] ;  /* 0x0000ec0610143981 */ /* 0x000f22000c1e1900 */
[----:B------:R-:W-:-:S03]  /*0980*/  @P0 LOP3.LUT R4, R4, R19, RZ, 0x3c, !PT ;  /* 0x0000001304040212 */ /* 0x000fc600078e3cff */
[----:B------:R-:W4:Y:S01]  /*0990*/  @P2 LDG.E R19, desc[UR6][R16.64+0xd4] ;  /* 0x0000d40610132981 */ /* 0x000f22000c1e1900 */
[----:B------:R-:W-:Y:S02]  /*09a0*/  @P0 LOP3.LUT R5, R5, R22, RZ, 0x3c, !PT ;  /* 0x0000001605050212 */ /* 0x000fe400078e3cff */
[----:B------:R-:W-:Y:S01]  /*09b0*/  LOP3.LUT P0, RZ, R21, 0x8000, RZ, 0xc0, !PT ;  /* 0x0000800015ff7812 */ /* 0x000fe2000780c0ff */
[----:B------:R-:W4:Y:S01]  /*09c0*/  @P2 LDG.E R22, desc[UR6][R16.64+0xd0] ;  /* 0x0000d00610162981 */ /* 0x000f22000c1e1900 */
[----:B------:R-:W-:-:S03]  /*09d0*/  @P1 LOP3.LUT R3, R3, R24, RZ, 0x3c, !PT ;  /* 0x0000001803031212 */ /* 0x000fc600078e3cff */
[----:B------:R-:W4:Y:S01]  /*09e0*/  @P3 LDG.E R21, desc[UR6][R16.64+0xe0] ;  /* 0x0000e00610153981 */ /* 0x000f22000c1e1900 */
[----:B------:R-:W-:-:S03]  /*09f0*/  @P1 LOP3.LUT R7, R7, R26, RZ, 0x3c, !PT ;  /* 0x0000001a07071212 */ /* 0x000fc600078e3cff */
[----:B------:R-:W4:Y:S01]  /*0a00*/  @P2 LDG.E R24, desc[UR6][R16.64+0xd8] ;  /* 0x0000d80610182981 */ /* 0x000f22000c1e1900 */
[----:B------:R-:W-:-:S03]  /*0a10*/  @P1 LOP3.LUT R6, R6, R23, RZ, 0x3c, !PT ;  /* 0x0000001706061212 */ /* 0x000fc600078e3cff */
[----:B------:R-:W4:Y:S01]  /*0a20*/  @P3 LDG.E R26, desc[UR6][R16.64+0xdc] ;  /* 0x0000dc06101a3981 */ /* 0x000f22000c1e1900 */
[----:B------:R-:W-:-:S03]  /*0a30*/  @P1 LOP3.LUT R5, R5, R28, RZ, 0x3c, !PT ;  /* 0x0000001c05051212 */ /* 0x000fc600078e3cff */
[----:B------:R-:W4:Y:S04]  /*0a40*/  @P3 LDG.E R28, desc[UR6][R16.64+0xe4] ;  /* 0x0000e406101c3981 */ /* 0x000f28000c1e1900 */
[----:B------:R-:W4:Y:S01]  /*0a50*/  @P3 LDG.E R23, desc[UR6][R16.64+0xe8] ;  /* 0x0000e80610173981 */ /* 0x000f22000c1e1900 */
[----:B--2---:R-:W-:-:S03]  /*0a60*/  @P2 LOP3.LUT R3, R3, R18, RZ, 0x3c, !PT ;  /* 0x0000001203032212 */ /* 0x004fc600078e3cff */
[----:B------:R-:W2:Y:S01]  /*0a70*/  @P4 LDG.E R18, desc[UR6][R16.64+0xf0] ;  /* 0x0000f00610124981 */ /* 0x000ea2000c1e1900 */
[----:B---3--:R-:W-:Y:S02]  /*0a80*/  @P2 LOP3.LUT R6, R6, R15, RZ, 0x3c, !PT ;  /* 0x0000000f06062212 */ /* 0x008fe400078e3cff */
[----:B------:R-:W-:Y:S01]  /*0a90*/  @P1 LOP3.LUT R4, R4, R25, RZ, 0x3c, !PT ;  /* 0x0000001904041212 */ /* 0x000fe200078e3cff */
[----:B------:R-:W3:Y:S03]  /*0aa0*/  @P5 LDG.E R15, desc[UR6][R16.64+0x110] ;  /* 0x00011006100f5981 */ /* 0x000ee6000c1e1900 */
[----:B----4-:R-:W-:Y:S02]  /*0ab0*/  @P2 LOP3.LUT R4, R4, R19, RZ, 0x3c, !PT ;  /* 0x0000001304042212 */ /* 0x010fe400078e3cff */
[----:B------:R-:W4:Y:S01]  /*0ac0*/  @P4 LDG.E R19, desc[UR6][R16.64+0xf4] ;  /* 0x0000f40610134981 */ /* 0x000f22000c1e1900 */
        /* <DEDUP_REMOVED lines=12> */
[----:B--2---:R-:W-:-:S03]  /*0b90*/  @P4 LOP3.LUT R3, R3, R18, RZ, 0x3c, !PT ;  /* 0x0000001203034212 */ /* 0x004fc600078e3cff */
[----:B------:R-:W2:Y:S01]  /*0ba0*/  @P5 LDG.E R18, desc[UR6][R16.64+0x114] ;  /* 0x0001140610125981 */ /* 0x000ea2000c1e1900 */
[----:B------:R-:W-:-:S03]  /*0bb0*/  @P3 LOP3.LUT R5, R5, R20, RZ, 0x3c, !PT ;  /* 0x0000001405053212 */ /* 0x000fc600078e3cff */
[----:B------:R-:W2:Y:S01]  /*0bc0*/  @P6 LDG.E R20, desc[UR6][R16.64+0x118] ;  /* 0x0001180610146981 */ /* 0x000ea2000c1e1900 */
[----:B----4-:R-:W-:-:S03]  /*0bd0*/  @P4 LOP3.LUT R6, R6, R19, RZ, 0x3c, !PT ;  /* 0x0000001306064212 */ /* 0x010fc600078e3cff */
[----:B------:R-:W4:Y:S01]  /*0be0*/  @P6 LDG.E R19, desc[UR6][R16.64+0x11c] ;  /* 0x00011c0610136981 */ /* 0x000f22000c1e1900 */
[----:B---3--:R-:W-:-:S03]  /*0bf0*/  @P4 LOP3.LUT R7, R7, R22, RZ, 0x3c, !PT ;  /* 0x0000001607074212 */ /* 0x008fc600078e3cff */
[----:B------:R-:W3:Y:S01]  /*0c00*/  @P6 LDG.E R22, desc[UR6][R16.64+0x120] ;  /* 0x0001200610166981 */ /* 0x000ee2000c1e1900 */
[----:B------:R-:W-:-:S03]  /*0c10*/  @P4 LOP3.LUT R4, R4, R21, RZ, 0x3c, !PT ;  /* 0x0000001504044212 */ /* 0x000fc600078e3cff */
[----:B------:R-:W3:Y:S01]  /*0c20*/  @P0 LDG.E R21, desc[UR6][R16.64+0x130] ;  /* 0x0001300610150981 */ /* 0x000ee2000c1e1900 */
[----:B------:R-:W-:Y:S02]  /*0c30*/  @P4 LOP3.LUT R5, R5, R24, RZ, 0x3c, !PT ;  /* 0x0000001805054212 */ /* 0x000fe400078e3cff */
[----:B------:R-:W-:Y:S01]  /*0c40*/  @P5 LOP3.LUT R4, R4, R15, RZ, 0x3c, !PT ;  /* 0x0000000f04045212 */ /* 0x000fe200078e3cff */
[----:B------:R-:W3:Y:S01]  /*0c50*/  @P6 LDG.E R24, desc[UR6][R16.64+0x128] ;  /* 0x0001280610186981 */ /* 0x000ee2000c1e1900 */
[----:B------:R-:W-:-:S03]  /*0c60*/  @P5 LOP3.LUT R3, R3, R26, RZ, 0x3c, !PT ;  /* 0x0000001a03035212 */ /* 0x000fc600078e3cff */
[----:B------:R-:W3:Y:S01]  /*0c70*/  @P6 LDG.E R15, desc[UR6][R16.64+0x124] ;  /* 0x00012406100f6981 */ /* 0x000ee2000c1e1900 */
[----:B------:R-:W-:-:S03]  /*0c80*/  @P5 LOP3.LUT R7, R7, R28, RZ, 0x3c, !PT ;  /* 0x0000001c07075212 */ /* 0x000fc600078e3cff */
[----:B------:R-:W3:Y:S01]  /*0c90*/  @P0 LDG.E R26, desc[UR6][R16.64+0x12c] ;  /* 0x00012c06101a0981 */ /* 0x000ee2000c1e1900 */
[----:B------:R-:W-:-:S03]  /*0ca0*/  @P5 LOP3.LUT R6, R6, R23, RZ, 0x3c, !PT ;  /* 0x0000001706065212 */ /* 0x000fc600078e3cff */
[----:B------:R-:W3:Y:S04]  /*0cb0*/  @P0 LDG.E R28, desc[UR6][R16.64+0x13c] ;  /* 0x00013c06101c0981 */ /* 0x000ee8000c1e1900 */
[----:B------:R-:W3:Y:S01]  /*0cc0*/  @P0 LDG.E R23, desc[UR6][R16.64+0x138] ;  /* 0x0001380610170981 */ /* 0x000ee2000c1e1900 */
[----:B--2---:R-:W-:-:S03]  /*0cd0*/  @P5 LOP3.LUT R5, R5, R18, RZ, 0x3c, !PT ;  /* 0x0000001205055212 */ /* 0x004fc600078e3cff */
[----:B------:R-:W2:Y:S01]  /*0ce0*/  @P0 LDG.E R18, desc[UR6][R16.64+0x134] ;  /* 0x0001340610120981 */ /* 0x000ea2000c1e1900 */
[----:B------:R-:W-:-:S04]  /*0cf0*/  UIADD3 UR4, UPT, UPT, UR4, 0x10, URZ ;  /* 0x0000001004047890 */ /* 0x000fc8000fffe0ff */
[----:B------:R-:W-:Y:S01]  /*0d00*/  UISETP.NE.AND UP0, UPT, UR4, 0x20, UPT ;  /* 0x000000200400788c */ /* 0x000fe2000bf05270 */
[----:B------:R-:W-:Y:S02]  /*0d10*/  @P6 LOP3.LUT R3, R3, R20, RZ, 0x3c, !PT ;  /* 0x0000001403036212 */ /* 0x000fe400078e3cff */
[----:B----4-:R-:W-:Y:S02]  /*0d20*/  @P6 LOP3.LUT R6, R6, R19, RZ, 0x3c, !PT ;  /* 0x0000001306066212 */ /* 0x010fe400078e3cff */
[----:B---3--:R-:W-:Y:S02]  /*0d30*/  @P6 LOP3.LUT R7, R7, R22, RZ, 0x3c, !PT ;  /* 0x0000001607076212 */ /* 0x008fe400078e3cff */
[----:B------:R-:W-:Y:S02]  /*0d40*/  @P0 LOP3.LUT R6, R6, R21, RZ, 0x3c, !PT ;  /* 0x0000001506060212 */ /* 0x000fe400078e3cff */
[----:B------:R-:W-:Y:S02]  /*0d50*/  @P6 LOP3.LUT R5, R5, R24, RZ, 0x3c, !PT ;  /* 0x0000001805056212 */ /* 0x000fe400078e3cff */
[----:B------:R-:W-:-:S02]  /*0d60*/  @P6 LOP3.LUT R4, R4, R15, RZ, 0x3c, !PT ;  /* 0x0000000f04046212 */ /* 0x000fc400078e3cff */
[----:B------:R-:W-:Y:S02]  /*0d70*/  @P0 LOP3.LUT R3, R3, R26, RZ, 0x3c, !PT ;  /* 0x0000001a03030212 */ /* 0x000fe400078e3cff */
[----:B------:R-:W-:Y:S02]  /*0d80*/  @P0 LOP3.LUT R5, R5, R28, RZ, 0x3c, !PT ;  /* 0x0000001c05050212 */ /* 0x000fe400078e3cff */
[----:B------:R-:W-:Y:S02]  /*0d90*/  @P0 LOP3.LUT R4, R4, R23, RZ, 0x3c, !PT ;  /* 0x0000001704040212 */ /* 0x000fe400078e3cff */
[----:B--2---:R-:W-:Y:S01]  /*0da0*/  @P0 LOP3.LUT R7, R7, R18, RZ, 0x3c, !PT ;  /* 0x0000001207070212 */ /* 0x004fe200078e3cff */
[----:B------:R-:W-:Y:S06]  /*0db0*/  BRA.U UP0, `(.L_x_4) ;  /* 0xfffffff500487547 */ /* 0x000fec000b83ffff */
[----:B------:R-:W-:-:S05]  /*0dc0*/  VIADD R0, R0, 0x1 ;  /* 0x0000000100007836 */ /* 0x000fca0000000000 */
[----:B------:R-:W-:-:S13]  /*0dd0*/  ISETP.NE.AND P0, PT, R0, 0x5, PT ;  /* 0x000000050000780c */ /* 0x000fda0003f05270 */
[----:B------:R-:W-:Y:S05]  /*0de0*/  @P0 BRA `(.L_x_5) ;  /* 0xfffffff400300947 */ /* 0x000fea000383ffff */
[----:B------:R-:W-:Y:S01]  /*0df0*/  LOP3.LUT R0, R11, 0x3, RZ, 0xc0, !PT ;  /* 0x000000030b007812 */ /* 0x000fe200078ec0ff */
[----:B------:R0:W-:Y:S03]  /*0e00*/  STL.64 [R1+0x8], R6 ;  /* 0x0000080601007387 */ /* 0x0001e60000100a00 */
[----:B------:R-:W-:Y:S01]  /*0e10*/  ISETP.NE.U32.AND P0, PT, R0, 0x1, PT ;  /* 0x000000010000780c */ /* 0x000fe20003f05070 */
[----:B------:R0:W-:Y:S03]  /*0e20*/  STL.64 [R1+0x10], R4 ;  /* 0x0000100401007387 */ /* 0x0001e60000100a00 */
[----:B------:R-:W-:Y:S01]  /*0e30*/  ISETP.NE.AND.EX P0, PT, RZ, RZ, PT, P0 ;  /* 0x000000ffff00720c */ /* 0x000fe20003f05300 */
[----:B------:R0:W-:-:S12]  /*0e40*/  STL [R1+0x4], R3 ;  /* 0x0000040301007387 */ /* 0x0001d80000100800 */
[----:B0-----:R-:W-:Y:S05]  /*0e50*/  @!P0 BRA `(.L_x_3) ;  /* 0x0000001400f88947 */ /* 0x001fea0003800000 */
[----:B------:R-:W-:Y:S01]  /*0e60*/  UMOV UR4, URZ ;  /* 0x000000ff00047c82 */ /* 0x000fe20008000000 */
[----:B------:R-:W-:Y:S01]  /*0e70*/  IMAD.MOV.U32 R0, RZ, RZ, RZ ;  /* 0x000000ffff007224 */ /* 0x000fe200078e00ff */
[----:B------:R-:W-:Y:S01]  /*0e80*/  CS2R R6, SRZ ;  /* 0x0000000000067805 */ /* 0x000fe2000001ff00 */
[----:B------:R-:W-:Y:S02]  /*0e90*/  IMAD.MOV.U32 R4, RZ, RZ, RZ ;  /* 0x000000ffff047224 */ /* 0x000fe400078e00ff */
[----:B------:R-:W-:Y:S02]  /*0ea0*/  IMAD.MOV.U32 R3, RZ, RZ, RZ ;  /* 0x000000ffff037224 */ /* 0x000fe400078e00ff */
[----:B------:R-:W-:-:S07]  /*0eb0*/  IMAD.U32 R5, RZ, RZ, UR4 ;  /* 0x00000004ff057e24 */ /* 0x000fce000f8e00ff */
.L_x_7:
[----:B------:R-:W-:-:S06]  /*0ec0*/  IMAD R13, R0, 0x4, R1 ;  /* 0x00000004000d7824 */ /* 0x000fcc00078e0201 */
[----:B------:R-:W5:Y:S01]  /*0ed0*/  LDL R13, [R13+0x4] ;  /* 0x000004000d0d7983 */ /* 0x000f620000100800 */
[----:B------:R-:W-:-:S05]  /*0ee0*/  UMOV UR4, URZ ;  /* 0x000000ff00047c82 */ /* 0x000fca0008000000 */
.L_x_6:
        /* <DEDUP_REMOVED lines=180> */
[----:B------:R0:W-:Y:S03]  /*1a30*/  STL [R1+0x4], R3 ;  /* 0x0000040301007387 */ /* 0x0001e60000100800 */
[----:B------:R-:W-:Y:S01]  /*1a40*/  ISETP.NE.AND.EX P0, PT, RZ, RZ, PT, P0 ;  /* 0x000000ffff00720c */ /* 0x000fe20003f05300 */
[----:B------:R0:W-:-:S12]  /*1a50*/  STL.64 [R1+0x10], R4 ;  /* 0x0000100401007387 */ /* 0x0001d80000100a00 */
[----:B0-----:R-:W-:Y:S05]  /*1a60*/  @P0 BRA `(.L_x_3) ;  /* 0x0000000800f40947 */ /* 0x001fea0003800000 */
[----:B------:R-:W-:Y:S01]  /*1a70*/  UMOV UR4, URZ ;  /* 0x000000ff00047c82 */ /* 0x000fe20008000000 */
[----:B------:R-:W-:Y:S01]  /*1a80*/  IMAD.MOV.U32 R0, RZ, RZ, RZ ;  /* 0x000000ffff007224 */ /* 0x000fe200078e00ff */
[----:B------:R-:W-:Y:S01]  /*1a90*/  CS2R R6, SRZ ;  /* 0x0000000000067805 */ /* 0x000fe2000001ff00 */
[----:B------:R-:W-:Y:S02]  /*1aa0*/  IMAD.MOV.U32 R4, RZ, RZ, RZ ;  /* 0x000000ffff047224 */ /* 0x000fe400078e00ff */
[----:B------:R-:W-:Y:S02]  /*1ab0*/  IMAD.MOV.U32 R3, RZ, RZ, RZ ;  /* 0x000000ffff037224 */ /* 0x000fe400078e00ff */
[----:B------:R-:W-:-:S07]  /*1ac0*/  IMAD.U32 R5, RZ, RZ, UR4 ;  /* 0x00000004ff057e24 */ /* 0x000fce000f8e00ff */
.L_x_9:
[----:B------:R-:W-:-:S06]  /*1ad0*/  IMAD R13, R0, 0x4, R1 ;  /* 0x00000004000d7824 */ /* 0x000fcc00078e0201 */
[----:B------:R-:W5:Y:S01]  /*1ae0*/  LDL R13, [R13+0x4] ;  /* 0x000004000d0d7983 */ /* 0x000f620000100800 */
[----:B------:R-:W-:-:S05]  /*1af0*/  UMOV UR4, URZ ;  /* 0x000000ff00047c82 */ /* 0x000fca0008000000 */
.L_x_8:
        /* <DEDUP_REMOVED lines=177> */
[----:B------:R0:W-:Y:S04]  /*2610*/  STL.64 [R1+0x8], R6 ;  /* 0x0000080601007387 */ /* 0x0001e80000100a00 */
[----:B------:R0:W-:Y:S04]  /*2620*/  STL [R1+0x4], R3 ;  /* 0x0000040301007387 */ /* 0x0001e80000100800 */
[----:B------:R0:W-:Y:S02]  /*2630*/  STL.64 [R1+0x10], R4 ;  /* 0x0000100401007387 */ /* 0x0001e40000100a00 */
.L_x_3:
[----:B------:R-:W-:Y:S05]  /*2640*/  BSYNC.RECONVERGENT B1 ;  /* 0x0000000000017941 */ /* 0x000fea0003800200 */
.L_x_2:
[C---:B------:R-:W-:Y:S01]  /*2650*/  ISETP.GT.U32.AND P0, PT, R11.reuse, 0x3, PT ;  /* 0x000000030b00780c */ /* 0x040fe20003f04070 */
[----:B------:R-:W-:Y:S01]  /*2660*/  VIADD R12, R12, 0x1 ;  /* 0x000000010c0c7836 */ /* 0x000fe20000000000 */
[--C-:B------:R-:W-:Y:S02]  /*2670*/  SHF.R.U64 R11, R11, 0x2, R14.reuse ;  /* 0x000000020b0b7819 */ /* 0x100fe4000000120e */
[----:B------:R-:W-:Y:S02]  /*2680*/  ISETP.GT.U32.AND.EX P0, PT, R14, RZ, PT, P0 ;  /* 0x000000ff0e00720c */ /* 0x000fe40003f04100 */
[----:B------:R-:W-:-:S11]  /*2690*/  SHF.R.U32.HI R14, RZ, 0x2, R14 ;  /* 0x00000002ff0e7819 */ /* 0x000fd6000001160e */
[----:B------:R-:W-:Y:S05]  /*26a0*/  @P0 BRA `(.L_x_10) ;  /* 0xffffffd800d40947 */ /* 0x000fea000383ffff */
.L_x_1:
[----:B------:R-:W-:Y:S05]  /*26b0*/  BSYNC.RECONVERGENT B0 ;  /* 0x0000000000007941 */ /* 0x000fea0003800200 */
.L_x_0:
[----:B------:R-:W-:Y:S01]  /*26c0*/  SHF.R.U32.HI R0, RZ, 0x2, R3 ;  /* 0x00000002ff007819 */ /* 0x000fe20000011603 */
[----:B------:R-:W2:Y:S03]  /*26d0*/  LDCU.64 UR4, c[0x0][0x380] ;  /* 0x00007000ff0477ac */ /* 0x000ea60008000a00 */
[----:B------:R-:W-:Y:S01]  /*26e0*/  LOP3.LUT R0, R0, R3, RZ, 0x3c, !PT ;  /* 0x0000000300007212 */ /* 0x000fe200078e3cff */
[----:B01----:R-:W-:-:S04]  /*26f0*/  IMAD.SHL.U32 R3, R5, 0x10, RZ ;  /* 0x0000001005037824 */ /* 0x003fc800078e00ff */
[----:B------:R-:W-:-:S05]  /*2700*/  IMAD.SHL.U32 R4, R0, 0x2, RZ ;  /* 0x0000000200047824 */ /* 0x000fca00078e00ff */
[----:B------:R-:W-:Y:S01]  /*2710*/  LOP3.LUT R4, R0, R4, R3, 0x96, !PT ;  /* 0x0000000400047212 */ /* 0x000fe200078e9603 */
[----:B------:R-:W-:Y:S01]  /*2720*/  IMAD.MOV.U32 R0, RZ, RZ, 0x2f800000 ;  /* 0x2f800000ff007424 */ /* 0x000fe200078e00ff */
[----:B------:R-:W-:Y:S02]  /*2730*/  SHF.R.S32.HI R3, RZ, 0x1f, R10 ;  /* 0x0000001fff037819 */ /* 0x000fe4000001140a */
[----:B------:R-:W-:-:S04]  /*2740*/  LOP3.LUT R5, R4, R5, RZ, 0x3c, !PT ;  /* 0x0000000504057212 */ /* 0x000fc800078e3cff */
[----:B------:R-:W-:Y:S02]  /*2750*/  IADD3 R5, PT, PT, R2, 0x587c5, R5 ;  /* 0x000587c502057810 */ /* 0x000fe40007ffe005 */
[C---:B--2---:R-:W-:Y:S02]  /*2760*/  LEA R2, P0, R10.reuse, UR4, 0x2 ;  /* 0x000000040a027c11 */ /* 0x044fe4000f8010ff */
[----:B------:R-:W-:Y:S02]  /*2770*/  I2FP.F32.U32 R5, R5 ;  /* 0x0000000500057245 */ /* 0x000fe40000201000 */
[----:B------:R-:W-:-:S03]  /*2780*/  LEA.HI.X R3, R10, UR5, R3, 0x2, P0 ;  /* 0x000000050a037c11 */ /* 0x000fc600080f1403 */
[----:B------:R-:W-:-:S05]  /*2790*/  FFMA R5, R5, R0, 1.1641532182693481445e-10 ;  /* 0x2f00000005057423 */ /* 0x000fca0000000000 */
[----:B------:R-:W-:Y:S01]  /*27a0*/  STG.E desc[UR6][R2.64], R5 ;  /* 0x0000000502007986 */ /* 0x000fe2000c101906 */
[----:B------:R-:W-:Y:S05]  /*27b0*/  EXIT ;  /* 0x000000000000794d */ /* 0x000fea0003800000 */
.L_x_11:
[----:B------:R-:W-:-:S00]  /*27c0*/  BRA `(.L_x_11) ;  /* 0xfffffffc00fc7947 */ /* 0x000fc0000383ffff */
[----:B------:R-:W-:-:S00]  /*27d0*/  NOP ;  /* 0x0000000000007918 */ /* 0x000fc00000000000 */
        /* <DEDUP_REMOVED lines=10> */
.L_x_12:


//--------------------- .nv.global.init           --------------------------
	.section	.nv.global.init,"aw",@progbits
	.align	4
.nv.global.init:
	.type		mrg32k3aM1SubSeq,@object
	.size		mrg32k3aM1SubSeq,(mrg32k3aM2SubSeq - mrg32k3aM1SubSeq)
mrg32k3aM1SubSeq:
        /*0000*/ 	.byte	0x0b, 0xcc, 0xee, 0x04, 0x73, 0x29, 0x8b, 0x6f, 0xf6, 0x53, 0x03, 0xf6, 0x23, 0xf6, 0xea, 0xda
        /* <DEDUP_REMOVED lines=125> */
	.type		mrg32k3aM2SubSeq,@object
	.size		mrg32k3aM2SubSeq,(mrg32k3aM1 - mrg32k3aM2SubSeq)
mrg32k3aM2SubSeq:
        /* <DEDUP_REMOVED lines=126> */
	.type		mrg32k3aM1,@object
	.size		mrg32k3aM1,(mrg32k3aM1Seq - mrg32k3aM1)
mrg32k3aM1:
        /* <DEDUP_REMOVED lines=144> */
	.type		mrg32k3aM1Seq,@object
	.size		mrg32k3aM1Seq,(mrg32k3aM2 - mrg32k3aM1Seq)
mrg32k3aM1Seq:
        /* <DEDUP_REMOVED lines=144> */
	.type		mrg32k3aM2,@object
	.size		mrg32k3aM2,(mrg32k3aM2Seq - mrg32k3aM2)
mrg32k3aM2:
        /* <DEDUP_REMOVED lines=144> */
	.type		mrg32k3aM2Seq,@object
	.size		mrg32k3aM2Seq,(precalc_xorwow_matrix - mrg32k3aM2Seq)
mrg32k3aM2Seq:
        /* <DEDUP_REMOVED lines=144> */
	.type		precalc_xorwow_matrix,@object
	.size		precalc_xorwow_matrix,(precalc_xorwow_offset_matrix - precalc_xorwow_matrix)
precalc_xorwow_matrix:
        /* <DEDUP_REMOVED lines=6400> */
	.type		precalc_xorwow_offset_matrix,@object
	.size		precalc_xorwow_offset_matrix,(.L_1 - precalc_xorwow_offset_matrix)
precalc_xorwow_offset_matrix:
        /* <DEDUP_REMOVED lines=6400> */
.L_1:


//--------------------- .nv.shared.reserved.0     --------------------------
	.section	.nv.shared.reserved.0,"aw",@nobits
	.weak		__nv_reservedSMEM_offset_0_alias
	.size		__nv_reservedSMEM_offset_0_alias, 0, 64
	.other		__nv_reservedSMEM_offset_0_alias,@"STO_CUDA_RESERVED_SHARED STV_DEFAULT"
__nv_reservedSMEM_offset_0_alias:
	.zero		0
	.zero		64


//--------------------- .nv.constant0._Z12randomNumberPfi --------------------------
	.section	.nv.constant0._Z12randomNumberPfi,"a",@progbits
	.sectionflags	@""
	.align	4
.nv.constant0._Z12randomNumberPfi:
	.zero		908


//--------------------- SYMBOLS --------------------------

	.type		.nv.reservedSmem.offset0,@object
	.size		.nv.reservedSmem.offset0,0x4
